	.target	sm_100a

	.elftype	@"ET_EXEC"


//--------------------- .note.nv.tkinfo           --------------------------
	.section	.note.nv.tkinfo,"",@"SHT_NOTE"
	.sectionflags	@"SHF_NOTE_NV_TKINFO"
	.tkinfo
        /*0018*/ 	.word	0x00000002
        /*0030*/ 	.string	""
        /*0030*/ 	.string	"ptxas"
        /*0030*/ 	.string	"Cuda compilation tools, release 13.0, V13.0.88"
        /*0030*/ 	.string	"Build cuda_13.0.r13.0/compiler.36424714_0"
        /*0030*/ 	.string	"-arch sm_100a -m 64 "



//--------------------- .note.nv.cuinfo           --------------------------
	.section	.note.nv.cuinfo,"",@"SHT_NOTE"
	.sectionflags	@"SHF_NOTE_NV_CUINFO"
        /*0018*/ 	.short	0x0002
        /*001a*/ 	.short	0x0064
        /*001c*/ 	.short	0x0082
	.zero		2


//--------------------- .nv.info                  --------------------------
	.section	.nv.info,"",@"SHT_CUDA_INFO"
	.align	4


	//----- nvinfo : EIATTR_REGCOUNT
	.align		4
        /*0000*/ 	.byte	0x04, 0x2f
        /*0002*/ 	.short	(.L_19 - .L_18)
	.align		4
.L_18:
        /*0004*/ 	.word	index@(_ZN7cutlass13device_kernelINS_4conv6kernel13ConvUniversalINS1_16ConvProblemShapeILNS1_8OperatorE2ELi3EEENS1_10collective14CollectiveConvINS1_47MainloopSm100TmaUmmaWarpSpecializedImplicitGemmILS5_2ELi8ELi3ELi1ELi2EN4cute5tupleIJNSA_1CILi1EEESD_SD_EEEEENSB_IJNSC_ILi128EEENSB_IJNSC_ILi64EEEEEESI_EEENS_10bfloat16_tESK_NSA_8TiledMMAINSA_8MMA_AtomIJNSA_20SM100_MMA_F16BF16_SSISK_SK_fLi128ELi64ELNSA_4UMMA5MajorE1ELSP_1ELNSO_7ScaleInE0ELSQ_0EEEEEENSA_6LayoutISE_NSB_IJNSC_ILi0EEESU_SU_EEEEENSB_IJNSA_10UnderscoreESX_SX_EEEEENS7_6detail27Sm100ImplicitGemmTileTraitsINSA_13SM90_TMA_LOADENSA_14ComposedLayoutINSA_7SwizzleILi3ELi4ELi3EEENSA_18smem_ptr_flag_bitsILi16EEENST_INSB_IJSH_NSC_ILi8EEEEEENSB_IJSD_SH_EEEEEEEvEENS11_INSA_20SM90_TMA_LOAD_IM2COLES1C_vEEEENS_8epilogue10collective18CollectiveEpilogueINS1H_23Sm100TmaWarpSpecializedILi3ELi2ELi32ELb1ELb0EEEJSJ_NSB_IJNST_ISG_SD_EENST_INSC_ILi32EEESD_EEEEESK_NSB_IJlNSB_IJSD_lllEEESU_EEESK_S1R_NS1H_6fusion15FusionCallbacksIS1L_NS1S_17LinearCombinationISK_fSK_fLNS_15FloatRoundStyleE2EEESJ_S1P_JEEENSA_5SM1004TMEM4LOAD26SM100_TMEM_LOAD_32dp32b32xES12_NS13_INS14_ILi2ELi4ELi3EEES17_NST_INSB_IJS18_S1N_EEENSB_IJS1N_SD_EEEEEEENSA_39AutoVectorizingCopyWithAssumedAlignmentILi128EEENSA_14SM90_TMA_STOREES26_S28_S28_EEEvvEEEEvNT_6ParamsE)
        /*0008*/ 	.word	0x0000007b


	//----- nvinfo : EIATTR_FRAME_SIZE
	.align		4
.L_19:
        /*000c*/ 	.byte	0x04, 0x11
        /*000e*/ 	.short	(.L_21 - .L_20)
	.align		4
.L_20:
        /*0010*/ 	.word	index@($__internal_2_$__cuda_sm10x_tcgen05_guardrail_trap_unallocated_columns_being_dealloced)
        /*0014*/ 	.word	0x00000008


	//----- nvinfo : EIATTR_FRAME_SIZE
	.align		4
.L_21:
        /*0018*/ 	.byte	0x04, 0x11
        /*001a*/ 	.short	(.L_23 - .L_22)
	.align		4
.L_22:
        /*001c*/ 	.word	index@($__internal_1_$__cuda_sm10x_tcgen05_guardrail_trap_phase_invalid_during_alloc)
        /*0020*/ 	.word	0x00000008


	//----- nvinfo : EIATTR_FRAME_SIZE
	.align		4
.L_23:
        /*0024*/ 	.byte	0x04, 0x11
        /*0026*/ 	.short	(.L_25 - .L_24)
	.align		4
.L_24:
        /*0028*/ 	.word	index@($__internal_0_$__cuda_sm10x_tcgen05_guardrail_trap_col_being_dealloced_not_returned_by_alloc)
        /*002c*/ 	.word	0x00000008


	//----- nvinfo : EIATTR_FRAME_SIZE
	.align		4
.L_25:
        /*0030*/ 	.byte	0x04, 0x11
        /*0032*/ 	.short	(.L_27 - .L_26)
	.align		4
.L_26:
        /*0034*/ 	.word	index@(_ZN7cutlass13device_kernelINS_4conv6kernel13ConvUniversalINS1_16ConvProblemShapeILNS1_8OperatorE2ELi3EEENS1_10collective14CollectiveConvINS1_47MainloopSm100TmaUmmaWarpSpecializedImplicitGemmILS5_2ELi8ELi3ELi1ELi2EN4cute5tupleIJNSA_1CILi1EEESD_SD_EEEEENSB_IJNSC_ILi128EEENSB_IJNSC_ILi64EEEEEESI_EEENS_10bfloat16_tESK_NSA_8TiledMMAINSA_8MMA_AtomIJNSA_20SM100_MMA_F16BF16_SSISK_SK_fLi128ELi64ELNSA_4UMMA5MajorE1ELSP_1ELNSO_7ScaleInE0ELSQ_0EEEEEENSA_6LayoutISE_NSB_IJNSC_ILi0EEESU_SU_EEEEENSB_IJNSA_10UnderscoreESX_SX_EEEEENS7_6detail27Sm100ImplicitGemmTileTraitsINSA_13SM90_TMA_LOADENSA_14ComposedLayoutINSA_7SwizzleILi3ELi4ELi3EEENSA_18smem_ptr_flag_bitsILi16EEENST_INSB_IJSH_NSC_ILi8EEEEEENSB_IJSD_SH_EEEEEEEvEENS11_INSA_20SM90_TMA_LOAD_IM2COLES1C_vEEEENS_8epilogue10collective18CollectiveEpilogueINS1H_23Sm100TmaWarpSpecializedILi3ELi2ELi32ELb1ELb0EEEJSJ_NSB_IJNST_ISG_SD_EENST_INSC_ILi32EEESD_EEEEESK_NSB_IJlNSB_IJSD_lllEEESU_EEESK_S1R_NS1H_6fusion15FusionCallbacksIS1L_NS1S_17LinearCombinationISK_fSK_fLNS_15FloatRoundStyleE2EEESJ_S1P_JEEENSA_5SM1004TMEM4LOAD26SM100_TMEM_LOAD_32dp32b32xES12_NS13_INS14_ILi2ELi4ELi3EEES17_NST_INSB_IJS18_S1N_EEENSB_IJS1N_SD_EEEEEEENSA_39AutoVectorizingCopyWithAssumedAlignmentILi128EEENSA_14SM90_TMA_STOREES26_S28_S28_EEEvvEEEEvNT_6ParamsE)
        /*0038*/ 	.word	0x00000008


	//----- nvinfo : EIATTR_MIN_STACK_SIZE
	.align		4
.L_27:
        /*003c*/ 	.byte	0x04, 0x12
        /*003e*/ 	.short	(.L_29 - .L_28)
	.align		4
.L_28:
        /*0040*/ 	.word	index@(_ZN7cutlass13device_kernelINS_4conv6kernel13ConvUniversalINS1_16ConvProblemShapeILNS1_8OperatorE2ELi3EEENS1_10collective14CollectiveConvINS1_47MainloopSm100TmaUmmaWarpSpecializedImplicitGemmILS5_2ELi8ELi3ELi1ELi2EN4cute5tupleIJNSA_1CILi1EEESD_SD_EEEEENSB_IJNSC_ILi128EEENSB_IJNSC_ILi64EEEEEESI_EEENS_10bfloat16_tESK_NSA_8TiledMMAINSA_8MMA_AtomIJNSA_20SM100_MMA_F16BF16_SSISK_SK_fLi128ELi64ELNSA_4UMMA5MajorE1ELSP_1ELNSO_7ScaleInE0ELSQ_0EEEEEENSA_6LayoutISE_NSB_IJNSC_ILi0EEESU_SU_EEEEENSB_IJNSA_10UnderscoreESX_SX_EEEEENS7_6detail27Sm100ImplicitGemmTileTraitsINSA_13SM90_TMA_LOADENSA_14ComposedLayoutINSA_7SwizzleILi3ELi4ELi3EEENSA_18smem_ptr_flag_bitsILi16EEENST_INSB_IJSH_NSC_ILi8EEEEEENSB_IJSD_SH_EEEEEEEvEENS11_INSA_20SM90_TMA_LOAD_IM2COLES1C_vEEEENS_8epilogue10collective18CollectiveEpilogueINS1H_23Sm100TmaWarpSpecializedILi3ELi2ELi32ELb1ELb0EEEJSJ_NSB_IJNST_ISG_SD_EENST_INSC_ILi32EEESD_EEEEESK_NSB_IJlNSB_IJSD_lllEEESU_EEESK_S1R_NS1H_6fusion15FusionCallbacksIS1L_NS1S_17LinearCombinationISK_fSK_fLNS_15FloatRoundStyleE2EEESJ_S1P_JEEENSA_5SM1004TMEM4LOAD26SM100_TMEM_LOAD_32dp32b32xES12_NS13_INS14_ILi2ELi4ELi3EEES17_NST_INSB_IJS18_S1N_EEENSB_IJS1N_SD_EEEEEEENSA_39AutoVectorizingCopyWithAssumedAlignmentILi128EEENSA_14SM90_TMA_STOREES26_S28_S28_EEEvvEEEEvNT_6ParamsE)
        /*0044*/ 	.word	0x00000008
.L_29:


//--------------------- .nv.compat                --------------------------
	.section	.nv.compat,"",@"SHT_CUDA_COMPAT_INFO"
	.align	4
        /*0000*/ 	.byte	0x02, 0x09, 0x01, 0x00, 0x02, 0x02, 0x02, 0x00, 0x02, 0x05, 0x05, 0x00, 0x03, 0x07, 0x01, 0x01
        /*0010*/ 	.byte	0x02, 0x03, 0x01, 0x00, 0x02, 0x06, 0x01, 0x00, 0x04, 0x0b, 0x08, 0x00, 0x09, 0x00, 0x00, 0x00
        /*0020*/ 	.byte	0x00, 0x00, 0x00, 0x00


//--------------------- .nv.info._ZN7cutlass13device_kernelINS_4conv6kernel13ConvUniversalINS1_16ConvProblemShapeILNS1_8OperatorE2ELi3EEENS1_10collective14CollectiveConvINS1_47MainloopSm100TmaUmmaWarpSpecializedImplicitGemmILS5_2ELi8ELi3ELi1ELi2EN4cute5tupleIJNSA_1CILi1EEESD_SD_EEEEENSB_IJNSC_ILi128EEENSB_IJNSC_ILi64EEEEEESI_EEENS_10bfloat16_tESK_NSA_8TiledMMAINSA_8MMA_AtomIJNSA_20SM100_MMA_F16BF16_SSISK_SK_fLi128ELi64ELNSA_4UMMA5MajorE1ELSP_1ELNSO_7ScaleInE0ELSQ_0EEEEEENSA_6LayoutISE_NSB_IJNSC_ILi0EEESU_SU_EEEEENSB_IJNSA_10UnderscoreESX_SX_EEEEENS7_6detail27Sm100ImplicitGemmTileTraitsINSA_13SM90_TMA_LOADENSA_14ComposedLayoutINSA_7SwizzleILi3ELi4ELi3EEENSA_18smem_ptr_flag_bitsILi16EEENST_INSB_IJSH_NSC_ILi8EEEEEENSB_IJSD_SH_EEEEEEEvEENS11_INSA_20SM90_TMA_LOAD_IM2COLES1C_vEEEENS_8epilogue10collective18CollectiveEpilogueINS1H_23Sm100TmaWarpSpecializedILi3ELi2ELi32ELb1ELb0EEEJSJ_NSB_IJNST_ISG_SD_EENST_INSC_ILi32EEESD_EEEEESK_NSB_IJlNSB_IJSD_lllEEESU_EEESK_S1R_NS1H_6fusion15FusionCallbacksIS1L_NS1S_17LinearCombinationISK_fSK_fLNS_15FloatRoundStyleE2EEESJ_S1P_JEEENSA_5SM1004TMEM4LOAD26SM100_TMEM_LOAD_32dp32b32xES12_NS13_INS14_ILi2ELi4ELi3EEES17_NST_INSB_IJS18_S1N_EEENSB_IJS1N_SD_EEEEEEENSA_39AutoVectorizingCopyWithAssumedAlignmentILi128EEENSA_14SM90_TMA_STOREES26_S28_S28_EEEvvEEEEvNT_6ParamsE --------------------------
	.section	.nv.info._ZN7cutlass13device_kernelINS_4conv6kernel13ConvUniversalINS1_16ConvProblemShapeILNS1_8OperatorE2ELi3EEENS1_10collective14CollectiveConvINS1_47MainloopSm100TmaUmmaWarpSpecializedImplicitGemmILS5_2ELi8ELi3ELi1ELi2EN4cute5tupleIJNSA_1CILi1EEESD_SD_EEEEENSB_IJNSC_ILi128EEENSB_IJNSC_ILi64EEEEEESI_EEENS_10bfloat16_tESK_NSA_8TiledMMAINSA_8MMA_AtomIJNSA_20SM100_MMA_F16BF16_SSISK_SK_fLi128ELi64ELNSA_4UMMA5MajorE1ELSP_1ELNSO_7ScaleInE0ELSQ_0EEEEEENSA_6LayoutISE_NSB_IJNSC_ILi0EEESU_SU_EEEEENSB_IJNSA_10UnderscoreESX_SX_EEEEENS7_6detail27Sm100ImplicitGemmTileTraitsINSA_13SM90_TMA_LOADENSA_14ComposedLayoutINSA_7SwizzleILi3ELi4ELi3EEENSA_18smem_ptr_flag_bitsILi16EEENST_INSB_IJSH_NSC_ILi8EEEEEENSB_IJSD_SH_EEEEEEEvEENS11_INSA_20SM90_TMA_LOAD_IM2COLES1C_vEEEENS_8epilogue10collective18CollectiveEpilogueINS1H_23Sm100TmaWarpSpecializedILi3ELi2ELi32ELb1ELb0EEEJSJ_NSB_IJNST_ISG_SD_EENST_INSC_ILi32EEESD_EEEEESK_NSB_IJlNSB_IJSD_lllEEESU_EEESK_S1R_NS1H_6fusion15FusionCallbacksIS1L_NS1S_17LinearCombinationISK_fSK_fLNS_15FloatRoundStyleE2EEESJ_S1P_JEEENSA_5SM1004TMEM4LOAD26SM100_TMEM_LOAD_32dp32b32xES12_NS13_INS14_ILi2ELi4ELi3EEES17_NST_INSB_IJS18_S1N_EEENSB_IJS1N_SD_EEEEEEENSA_39AutoVectorizingCopyWithAssumedAlignmentILi128EEENSA_14SM90_TMA_STOREES26_S28_S28_EEEvvEEEEvNT_6ParamsE,"",@"SHT_CUDA_INFO"
	.sectionflags	@""
	.align	4


	//----- nvinfo : EIATTR_CUDA_API_VERSION
	.align		4
        /*0000*/ 	.byte	0x04, 0x37
        /*0002*/ 	.short	(.L_31 - .L_30)
.L_30:
        /*0004*/ 	.word	0x00000082


	//----- nvinfo : EIATTR_KPARAM_INFO
	.align		4
.L_31:
        /*0008*/ 	.byte	0x04, 0x17
        /*000a*/ 	.short	(.L_33 - .L_32)
.L_32:
        /*000c*/ 	.word	0x00000000
        /*0010*/ 	.short	0x0000
        /*0012*/ 	.short	0x0000
        /*0014*/ 	.byte	0x00, 0xf0, 0x01, 0x24


	//----- nvinfo : EIATTR_AT_ENTRY_FRAGMENTS
	.align		4
.L_33:
        /*0018*/ 	.byte	0x04, 0x4f
        /*001a*/ 	.short	(.L_35 - .L_34)


	//   ....[0]....
.L_34:
        /*001c*/ 	.word	0x00000006


	//----- nvinfo : EIATTR_RESERVED_SMEM_USED
	.align		4
.L_35:
        /*0020*/ 	.byte	0x01, 0x41
	.zero		2


	//----- nvinfo : EIATTR_SPARSE_MMA_MASK
	.align		4
        /*0024*/ 	.byte	0x03, 0x50
        /*0026*/ 	.short	0x0000


	//----- nvinfo : EIATTR_TCGEN05_1CTA_USED
	.align		4
        /*0028*/ 	.byte	0x01, 0x51
	.zero		2


	//----- nvinfo : EIATTR_MAXREG_COUNT
	.align		4
        /*002c*/ 	.byte	0x03, 0x1b
        /*002e*/ 	.short	0x00ff


	//----- nvinfo : EIATTR_NUM_BARRIERS
	.align		4
        /*0030*/ 	.byte	0x02, 0x4c
        /*0032*/ 	.byte	0x07
	.zero		1


	//----- nvinfo : EIATTR_EXTERNS
	.align		4
        /*0034*/ 	.byte	0x04, 0x0f
        /*0036*/ 	.short	(.L_37 - .L_36)


	//   ....[0]....
	.align		4
.L_36:
        /*0038*/ 	.word	index@(__assertfail)


	//----- nvinfo : EIATTR_MERCURY_ISA_VERSION
	.align		4
.L_37:
        /*003c*/ 	.byte	0x03, 0x5f
        /*003e*/ 	.short	0x0101


	//----- nvinfo : EIATTR_INT_WARP_WIDE_INSTR_OFFSETS
	.align		4
        /*0040*/ 	.byte	0x04, 0x31
        /*0042*/ 	.short	(.L_39 - .L_38)


	//   ....[0]....
.L_38:
        /*0044*/ 	.word	0x00004370


	//   ....[1]....
        /*0048*/ 	.word	0x00004390


	//   ....[2]....
        /*004c*/ 	.word	0x000043c0


	//   ....[3]....
        /*0050*/ 	.word	0x00005570


	//   ....[4]....
        /*0054*/ 	.word	0x00005660


	//   ....[5]....
        /*0058*/ 	.word	0x000057c0


	//   ....[6]....
        /*005c*/ 	.word	0x00005890


	//----- nvinfo : EIATTR_COOP_GROUP_MASK_REGIDS
	.align		4
.L_39:
        /*0060*/ 	.byte	0x04, 0x29
        /*0062*/ 	.short	(.L_41 - .L_40)


	//   ....[0]....
.L_40:
        /*0064*/ 	.word	0xffffffff


	//   ....[1]....
        /*0068*/ 	.word	0xffffffff


	//   ....[2]....
        /*006c*/ 	.word	0xffffffff


	//   ....[3]....
        /*0070*/ 	.word	0xffffffff


	//   ....[4]....
        /*0074*/ 	.word	0xffffffff


	//   ....[5]....
        /*0078*/ 	.word	0xffffffff


	//   ....[6]....
        /*007c*/ 	.word	0xffffffff


	//   ....[7]....
        /*0080*/ 	.word	0xffffffff


	//   ....[8]....
        /*0084*/ 	.word	0xffffffff


	//   ....[9]....
        /*0088*/ 	.word	0xffffffff


	//   ....[10]....
        /*008c*/ 	.word	0xffffffff


	//   ....[11]....
        /*0090*/ 	.word	0xffffffff


	//----- nvinfo : EIATTR_COOP_GROUP_INSTR_OFFSETS
	.align		4
.L_41:
        /*0094*/ 	.byte	0x04, 0x28
        /*0096*/ 	.short	(.L_43 - .L_42)


	//   ....[0]....
.L_42:
        /*0098*/ 	.word	0x00000090


	//   ....[1]....
        /*009c*/ 	.word	0x00000520


	//   ....[2]....
        /*00a0*/ 	.word	0x00000710


	//   ....[3]....
        /*00a4*/ 	.word	0x00000890


	//   ....[4]....
        /*00a8*/ 	.word	0x00000990


	//   ....[5]....
        /*00ac*/ 	.word	0x00000ae0


	//   ....[6]....
        /*00b0*/ 	.word	0x00002800


	//   ....[7]....
        /*00b4*/ 	.word	0x000036d0


	//   ....[8]....
        /*00b8*/ 	.word	0x000038e0


	//   ....[9]....
        /*00bc*/ 	.word	0x00003910


	//   ....[10]....
        /*00c0*/ 	.word	0x00004250


	//   ....[11]....
        /*00c4*/ 	.word	0x00004490


	//----- nvinfo : EIATTR_VRC_CTA_INIT_COUNT
	.align		4
.L_43:
        /*00c8*/ 	.byte	0x02, 0x4a
        /*00ca*/ 	.byte	0x80
	.zero		1


	//----- nvinfo : EIATTR_SYSCALL_OFFSETS
	.align		4
        /*00cc*/ 	.byte	0x04, 0x46
        /*00ce*/ 	.short	(.L_45 - .L_44)


	//   ....[0]....
.L_44:
        /*00d0*/ 	.word	0x00006be0


	//   ....[1]....
        /*00d4*/ 	.word	0x00006cd0


	//   ....[2]....
        /*00d8*/ 	.word	0x00007490


	//   ....[3]....
        /*00dc*/ 	.word	0x00008190


	//----- nvinfo : EIATTR_MBARRIER_INSTR_OFFSETS
	.align		4
.L_45:
        /*00e0*/ 	.byte	0x04, 0x39
        /*00e2*/ 	.short	(.L_47 - .L_46)


	//   ....[0]....
.L_46:
        /*00e4*/ 	.word	0x00000600
        /*00e8*/ 	.word	0x000000ff
        /*00ec*/ 	.word	0x00000000
        /*00f0*/ 	.short	0x0100
        /*00f2*/ 	.byte	0x04
	.zero		1


	//   ....[1]....
        /*00f4*/ 	.word	0x00000610
        /*00f8*/ 	.word	0x000000ff
        /*00fc*/ 	.word	0x00000040
        /*0100*/ 	.short	0x0100
        /*0102*/ 	.byte	0x04
	.zero		1


	//   ....[2]....
        /*0104*/ 	.word	0x00000620
        /*0108*/ 	.word	0x000000ff
        /*010c*/ 	.word	0x00000008
        /*0110*/ 	.short	0x0100
        /*0112*/ 	.byte	0x04
	.zero		1


	//   ....[3]....
        /*0114*/ 	.word	0x00000630
        /*0118*/ 	.word	0x000000ff
        /*011c*/ 	.word	0x00000048
        /*0120*/ 	.short	0x0100
        /*0122*/ 	.byte	0x04
	.zero		1


	//   ....[4]....
        /*0124*/ 	.word	0x00000640
        /*0128*/ 	.word	0x000000ff
        /*012c*/ 	.word	0x00000010
        /*0130*/ 	.short	0x0100
        /*0132*/ 	.byte	0x04
	.zero		1


	//   ....[5]....
        /*0134*/ 	.word	0x00000650
        /*0138*/ 	.word	0x000000ff
        /*013c*/ 	.word	0x00000050
        /*0140*/ 	.short	0x0100
        /*0142*/ 	.byte	0x04
	.zero		1


	//   ....[6]....
        /*0144*/ 	.word	0x00000660
        /*0148*/ 	.word	0x000000ff
        /*014c*/ 	.word	0x00000018
        /*0150*/ 	.short	0x0100
        /*0152*/ 	.byte	0x04
	.zero		1


	//   ....[7]....
        /*0154*/ 	.word	0x00000670
        /*0158*/ 	.word	0x000000ff
        /*015c*/ 	.word	0x00000058
        /*0160*/ 	.short	0x0100
        /*0162*/ 	.byte	0x04
	.zero		1


	//   ....[8]....
        /*0164*/ 	.word	0x00000680
        /*0168*/ 	.word	0x000000ff
        /*016c*/ 	.word	0x00000020
        /*0170*/ 	.short	0x0100
        /*0172*/ 	.byte	0x04
	.zero		1


	//   ....[9]....
        /*0174*/ 	.word	0x00000690
        /*0178*/ 	.word	0x000000ff
        /*017c*/ 	.word	0x00000060
        /*0180*/ 	.short	0x0100
        /*0182*/ 	.byte	0x04
	.zero		1


	//   ....[10]....
        /*0184*/ 	.word	0x000006a0
        /*0188*/ 	.word	0x000000ff
        /*018c*/ 	.word	0x00000028
        /*0190*/ 	.short	0x0100
        /*0192*/ 	.byte	0x04
	.zero		1


	//   ....[11]....
        /*0194*/ 	.word	0x000006b0
        /*0198*/ 	.word	0x000000ff
        /*019c*/ 	.word	0x00000068
        /*01a0*/ 	.short	0x0100
        /*01a2*/ 	.byte	0x04
	.zero		1


	//   ....[12]....
        /*01a4*/ 	.word	0x000006c0
        /*01a8*/ 	.word	0x000000ff
        /*01ac*/ 	.word	0x00000030
        /*01b0*/ 	.short	0x0100
        /*01b2*/ 	.byte	0x04
	.zero		1


	//   ....[13]....
        /*01b4*/ 	.word	0x000006d0
        /*01b8*/ 	.word	0x000000ff
        /*01bc*/ 	.word	0x00000070
        /*01c0*/ 	.short	0x0100
        /*01c2*/ 	.byte	0x04
	.zero		1


	//   ....[14]....
        /*01c4*/ 	.word	0x000006e0
        /*01c8*/ 	.word	0x000000ff
        /*01cc*/ 	.word	0x00000038
        /*01d0*/ 	.short	0x0100
        /*01d2*/ 	.byte	0x04
	.zero		1


	//   ....[15]....
        /*01d4*/ 	.word	0x000006f0
        /*01d8*/ 	.word	0x000000ff
        /*01dc*/ 	.word	0x00000078
        /*01e0*/ 	.short	0x0100
        /*01e2*/ 	.byte	0x04
	.zero		1


	//   ....[16]....
        /*01e4*/ 	.word	0x00000820
        /*01e8*/ 	.word	0x000000ff
        /*01ec*/ 	.word	0x00000080
        /*01f0*/ 	.short	0x0100
        /*01f2*/ 	.byte	0x04
	.zero		1


	//   ....[17]....
        /*01f4*/ 	.word	0x00000830
        /*01f8*/ 	.word	0x000000ff
        /*01fc*/ 	.word	0x00000098
        /*0200*/ 	.short	0x0100
        /*0202*/ 	.byte	0x04
	.zero		1


	//   ....[18]....
        /*0204*/ 	.word	0x00000840
        /*0208*/ 	.word	0x000000ff
        /*020c*/ 	.word	0x00000088
        /*0210*/ 	.short	0x0100
        /*0212*/ 	.byte	0x04
	.zero		1


	//   ....[19]....
        /*0214*/ 	.word	0x00000850
        /*0218*/ 	.word	0x000000ff
        /*021c*/ 	.word	0x000000a0
        /*0220*/ 	.short	0x0100
        /*0222*/ 	.byte	0x04
	.zero		1


	//   ....[20]....
        /*0224*/ 	.word	0x00000860
        /*0228*/ 	.word	0x000000ff
        /*022c*/ 	.word	0x00000090
        /*0230*/ 	.short	0x0100
        /*0232*/ 	.byte	0x04
	.zero		1


	//   ....[21]....
        /*0234*/ 	.word	0x00000870
        /*0238*/ 	.word	0x000000ff
        /*023c*/ 	.word	0x000000a8
        /*0240*/ 	.short	0x0100
        /*0242*/ 	.byte	0x04
	.zero		1


	//   ....[22]....
        /*0244*/ 	.word	0x00000960
        /*0248*/ 	.word	0x000000ff
        /*024c*/ 	.word	0x000000b0
        /*0250*/ 	.short	0x0100
        /*0252*/ 	.byte	0x06
	.zero		1


	//   ....[23]....
        /*0254*/ 	.word	0x00000970
        /*0258*/ 	.word	0x000000ff
        /*025c*/ 	.word	0x000000b8
        /*0260*/ 	.short	0x0100
        /*0262*/ 	.byte	0x06
	.zero		1


	//   ....[24]....
        /*0264*/ 	.word	0x00000ab0
        /*0268*/ 	.word	0x000000ff
        /*026c*/ 	.word	0x000000c0
        /*0270*/ 	.short	0x0100
        /*0272*/ 	.byte	0x06
	.zero		1


	//   ....[25]....
        /*0274*/ 	.word	0x00000ac0
        /*0278*/ 	.word	0x000000ff
        /*027c*/ 	.word	0x000000c8
        /*0280*/ 	.short	0x0100
        /*0282*/ 	.byte	0x06
	.zero		1


	//   ....[26]....
        /*0284*/ 	.word	0x00000c10
        /*0288*/ 	.word	0x000000ff
        /*028c*/ 	.word	0x000000d0
        /*0290*/ 	.short	0x0100
        /*0292*/ 	.byte	0x04
	.zero		1


	//   ....[27]....
        /*0294*/ 	.word	0x00000c20
        /*0298*/ 	.word	0x000000ff
        /*029c*/ 	.word	0x000000e0
        /*02a0*/ 	.short	0x0100
        /*02a2*/ 	.byte	0x04
	.zero		1


	//   ....[28]....
        /*02a4*/ 	.word	0x00000c30
        /*02a8*/ 	.word	0x000000ff
        /*02ac*/ 	.word	0x000000d8
        /*02b0*/ 	.short	0x0100
        /*02b2*/ 	.byte	0x04
	.zero		1


	//   ....[29]....
        /*02b4*/ 	.word	0x00000c40
        /*02b8*/ 	.word	0x000000ff
        /*02bc*/ 	.word	0x000000e8
        /*02c0*/ 	.short	0x0100
        /*02c2*/ 	.byte	0x04
	.zero		1


	//   ....[30]....
        /*02c4*/ 	.word	0x00001a40
        /*02c8*/ 	.word	0x000000ff
        /*02cc*/ 	.word	0x00000040
        /*02d0*/ 	.short	0x010a
        /*02d2*/ 	.byte	0x08
	.zero		1


	//   ....[31]....
        /*02d4*/ 	.word	0x00001dd0
        /*02d8*/ 	.word	0x000000ff
        /*02dc*/ 	.word	0x00000040
        /*02e0*/ 	.short	0x010a
        /*02e2*/ 	.byte	0x29
	.zero		1


	//   ....[32]....
        /*02e4*/ 	.word	0x00001f40
        /*02e8*/ 	.word	0x000000ff
        /*02ec*/ 	.word	0x00000040
        /*02f0*/ 	.short	0x010a
        /*02f2*/ 	.byte	0x08
	.zero		1


	//   ....[33]....
        /*02f4*/ 	.word	0x000021f0
        /*02f8*/ 	.word	0x000000ff
        /*02fc*/ 	.word	0x000000b8
        /*0300*/ 	.short	0x0101
        /*0302*/ 	.byte	0x25
	.zero		1


	//   ....[34]....
        /*0304*/ 	.word	0x00002220
        /*0308*/ 	.word	0x000000ff
        /*030c*/ 	.word	0x00000040
        /*0310*/ 	.short	0x010a
        /*0312*/ 	.byte	0x04
	.zero		1


	//   ....[35]....
        /*0314*/ 	.word	0x000023f0
        /*0318*/ 	.word	0x000000ff
        /*031c*/ 	.word	0x00000040
        /*0320*/ 	.short	0x010a
        /*0322*/ 	.byte	0x21
	.zero		1


	//   ....[36]....
        /*0324*/ 	.word	0x00002560
        /*0328*/ 	.word	0x000000ff
        /*032c*/ 	.word	0x00000040
        /*0330*/ 	.short	0x010a
        /*0332*/ 	.byte	0x08
	.zero		1


	//   ....[37]....
        /*0334*/ 	.word	0x00002810
        /*0338*/ 	.word	0x000000ff
        /*033c*/ 	.word	0x000000c0
        /*0340*/ 	.short	0x010a
        /*0342*/ 	.byte	0x25
	.zero		1


	//   ....[38]....
        /*0344*/ 	.word	0x000028d0
        /*0348*/ 	.word	0x000000ff
        /*034c*/ 	.word	0x00000000
        /*0350*/ 	.short	0x0101
        /*0352*/ 	.byte	0x04
	.zero		1


	//   ....[39]....
        /*0354*/ 	.word	0x00002ec0
        /*0358*/ 	.word	0x000000ff
        /*035c*/ 	.word	0x00000000
        /*0360*/ 	.short	0x010a
        /*0362*/ 	.byte	0x04
	.zero		1


	//   ....[40]....
        /*0364*/ 	.word	0x00002f60
        /*0368*/ 	.word	0x000000ff
        /*036c*/ 	.word	0x00000000
        /*0370*/ 	.short	0x010a
        /*0372*/ 	.byte	0x05
	.zero		1


	//   ....[41]....
        /*0374*/ 	.word	0x00003000
        /*0378*/ 	.word	0x000000ff
        /*037c*/ 	.word	0x00000000
        /*0380*/ 	.short	0x010a
        /*0382*/ 	.byte	0x05
	.zero		1


	//   ....[42]....
        /*0384*/ 	.word	0x000030a0
        /*0388*/ 	.word	0x000000ff
        /*038c*/ 	.word	0x00000000
        /*0390*/ 	.short	0x010a
        /*0392*/ 	.byte	0x05
	.zero		1


	//   ....[43]....
        /*0394*/ 	.word	0x00003140
        /*0398*/ 	.word	0x000000ff
        /*039c*/ 	.word	0x00000000
        /*03a0*/ 	.short	0x010a
        /*03a2*/ 	.byte	0x05
	.zero		1


	//   ....[44]....
        /*03a4*/ 	.word	0x000031e0
        /*03a8*/ 	.word	0x000000ff
        /*03ac*/ 	.word	0x00000000
        /*03b0*/ 	.short	0x010a
        /*03b2*/ 	.byte	0x05
	.zero		1


	//   ....[45]....
        /*03b4*/ 	.word	0x00003280
        /*03b8*/ 	.word	0x000000ff
        /*03bc*/ 	.word	0x00000000
        /*03c0*/ 	.short	0x010a
        /*03c2*/ 	.byte	0x05
	.zero		1


	//   ....[46]....
        /*03c4*/ 	.word	0x00003330
        /*03c8*/ 	.word	0x00000000
        /*03cc*/ 	.word	0x00000000
        /*03d0*/ 	.short	0x010a
        /*03d2*/ 	.byte	0xff
	.zero		1


	//   ....[47]....
        /*03d4*/ 	.word	0x00003480
        /*03d8*/ 	.word	0x000000ff
        /*03dc*/ 	.word	0x000000c8
        /*03e0*/ 	.short	0x010a
        /*03e2*/ 	.byte	0x04
	.zero		1


	//   ....[48]....
        /*03e4*/ 	.word	0x00003520
        /*03e8*/ 	.word	0x000000ff
        /*03ec*/ 	.word	0x000000c0
        /*03f0*/ 	.short	0x010a
        /*03f2*/ 	.byte	0x04
	.zero		1


	//   ....[49]....
        /*03f4*/ 	.word	0x000035c0
        /*03f8*/ 	.word	0x000000ff
        /*03fc*/ 	.word	0x00000000
        /*0400*/ 	.short	0x0101
        /*0402*/ 	.byte	0x05
	.zero		1


	//   ....[50]....
        /*0404*/ 	.word	0x00003600
        /*0408*/ 	.word	0x000000ff
        /*040c*/ 	.word	0x000000c8
        /*0410*/ 	.short	0x0106
        /*0412*/ 	.byte	0x04
	.zero		1


	//   ....[51]....
        /*0414*/ 	.word	0x00003640
        /*0418*/ 	.word	0x00000000
        /*041c*/ 	.word	0x000000c8
        /*0420*/ 	.short	0x010a
        /*0422*/ 	.byte	0xff
	.zero		1


	//   ....[52]....
        /*0424*/ 	.word	0x00003b90
        /*0428*/ 	.word	0x000000ff
        /*042c*/ 	.word	0x000000c0
        /*0430*/ 	.short	0x010a
        /*0432*/ 	.byte	0x15
	.zero		1


	//   ....[53]....
        /*0434*/ 	.word	0x00003c40
        /*0438*/ 	.word	0x000000ff
        /*043c*/ 	.word	0x00000000
        /*0440*/ 	.short	0x0101
        /*0442*/ 	.byte	0x23
	.zero		1


	//   ....[54]....
        /*0444*/ 	.word	0x00003c50
        /*0448*/ 	.word	0x000000ff
        /*044c*/ 	.word	0x000000e0
        /*0450*/ 	.short	0x010a
        /*0452*/ 	.byte	0x19
	.zero		1


	//   ....[55]....
        /*0454*/ 	.word	0x00003cd0
        /*0458*/ 	.word	0x000000ff
        /*045c*/ 	.word	0x00000000
        /*0460*/ 	.short	0x010a
        /*0462*/ 	.byte	0x04
	.zero		1


	//   ....[56]....
        /*0464*/ 	.word	0x00003d70
        /*0468*/ 	.word	0x000000ff
        /*046c*/ 	.word	0x00000000
        /*0470*/ 	.short	0x010a
        /*0472*/ 	.byte	0x11
	.zero		1


	//   ....[57]....
        /*0474*/ 	.word	0x00003ec0
        /*0478*/ 	.word	0x000000ff
        /*047c*/ 	.word	0x00000000
        /*0480*/ 	.short	0x010a
        /*0482*/ 	.byte	0x04
	.zero		1


	//   ....[58]....
        /*0484*/ 	.word	0x000041a0
        /*0488*/ 	.word	0x000000ff
        /*048c*/ 	.word	0x00000000
        /*0490*/ 	.short	0x010a
        /*0492*/ 	.byte	0x04
	.zero		1


	//   ....[59]....
        /*0494*/ 	.word	0x00004230
        /*0498*/ 	.word	0x000000ff
        /*049c*/ 	.word	0x00000000
        /*04a0*/ 	.short	0x010a
        /*04a2*/ 	.byte	0x04
	.zero		1


	//   ....[60]....
        /*04a4*/ 	.word	0x00004990
        /*04a8*/ 	.word	0x000000ff
        /*04ac*/ 	.word	0x000000c0
        /*04b0*/ 	.short	0x010a
        /*04b2*/ 	.byte	0x18
	.zero		1


	//   ....[61]....
        /*04b4*/ 	.word	0x00004a20
        /*04b8*/ 	.word	0x000000ff
        /*04bc*/ 	.word	0x00000000
        /*04c0*/ 	.short	0x0101
        /*04c2*/ 	.byte	0x29
	.zero		1


	//   ....[62]....
        /*04c4*/ 	.word	0x00004f30
        /*04c8*/ 	.word	0x000000ff
        /*04cc*/ 	.word	0x000000b8
        /*04d0*/ 	.short	0x010a
        /*04d2*/ 	.byte	0x18
	.zero		1


	//   ....[63]....
        /*04d4*/ 	.word	0x00005540
        /*04d8*/ 	.word	0x000000ff
        /*04dc*/ 	.word	0x00000098
        /*04e0*/ 	.short	0x010a
        /*04e2*/ 	.byte	0x05
	.zero		1


	//   ....[64]....
        /*04e4*/ 	.word	0x00005730
        /*04e8*/ 	.word	0x000000ff
        /*04ec*/ 	.word	0x00000080
        /*04f0*/ 	.short	0x010b
        /*04f2*/ 	.byte	0x05
	.zero		1


	//   ....[65]....
        /*04f4*/ 	.word	0x00005740
        /*04f8*/ 	.word	0x000000ff
        /*04fc*/ 	.word	0x00000000
        /*0500*/ 	.short	0x0101
        /*0502*/ 	.byte	0x07
	.zero		1


	//   ....[66]....
        /*0504*/ 	.word	0x00005750
        /*0508*/ 	.word	0x000000ff
        /*050c*/ 	.word	0x00000098
        /*0510*/ 	.short	0x010a
        /*0512*/ 	.byte	0x04
	.zero		1


	//   ....[67]....
        /*0514*/ 	.word	0x00005970
        /*0518*/ 	.word	0x000000ff
        /*051c*/ 	.word	0x00000080
        /*0520*/ 	.short	0x010b
        /*0522*/ 	.byte	0x04
	.zero		1


	//   ....[68]....
        /*0524*/ 	.word	0x00005980
        /*0528*/ 	.word	0x000000ff
        /*052c*/ 	.word	0x00000000
        /*0530*/ 	.short	0x0101
        /*0532*/ 	.byte	0x05
	.zero		1


	//   ....[69]....
        /*0534*/ 	.word	0x000059d0
        /*0538*/ 	.word	0x000000ff
        /*053c*/ 	.word	0x00000000
        /*0540*/ 	.short	0x010a
        /*0542*/ 	.byte	0x04
	.zero		1


	//   ....[70]....
        /*0544*/ 	.word	0x00005a90
        /*0548*/ 	.word	0x00000002
        /*054c*/ 	.word	0x00000000
        /*0550*/ 	.short	0x010a
        /*0552*/ 	.byte	0xff
	.zero		1


	//   ....[71]....
        /*0554*/ 	.word	0x00005b10
        /*0558*/ 	.word	0x00000000
        /*055c*/ 	.word	0x00000000
        /*0560*/ 	.short	0x010a
        /*0562*/ 	.byte	0xff
	.zero		1


	//   ....[72]....
        /*0564*/ 	.word	0x00005e90
        /*0568*/ 	.word	0x000000ff
        /*056c*/ 	.word	0x000000c0
        /*0570*/ 	.short	0x010a
        /*0572*/ 	.byte	0x33
	.zero		1


	//   ....[73]....
        /*0574*/ 	.word	0x00005f50
        /*0578*/ 	.word	0x000000ff
        /*057c*/ 	.word	0x00000000
        /*0580*/ 	.short	0x0101
        /*0582*/ 	.byte	0x04
	.zero		1


	//   ....[74]....
        /*0584*/ 	.word	0x00007150
        /*0588*/ 	.word	0x00000000
        /*058c*/ 	.word	0x00000080
        /*0590*/ 	.short	0x010a
        /*0592*/ 	.byte	0xff
	.zero		1


	//   ....[75]....
        /*0594*/ 	.word	0x00007160
        /*0598*/ 	.word	0x00000056
        /*059c*/ 	.word	0x000000d0
        /*05a0*/ 	.short	0x010a
        /*05a2*/ 	.byte	0xff
	.zero		1


	//   ....[76]....
        /*05a4*/ 	.word	0x00007260
        /*05a8*/ 	.word	0x00000000
        /*05ac*/ 	.word	0x00000080
        /*05b0*/ 	.short	0x010a
        /*05b2*/ 	.byte	0xff
	.zero		1


	//   ....[77]....
        /*05b4*/ 	.word	0x00007370
        /*05b8*/ 	.word	0x00000056
        /*05bc*/ 	.word	0x000000d0
        /*05c0*/ 	.short	0x010a
        /*05c2*/ 	.byte	0xff
	.zero		1


	//   ....[78]....
        /*05c4*/ 	.word	0x00007eb0
        /*05c8*/ 	.word	0x00000000
        /*05cc*/ 	.word	0x00000000
        /*05d0*/ 	.short	0x0101
        /*05d2*/ 	.byte	0xff
	.zero		1


	//   ....[79]....
        /*05d4*/ 	.word	0x00007f00
        /*05d8*/ 	.word	0x00000003
        /*05dc*/ 	.word	0x00000080
        /*05e0*/ 	.short	0x010a
        /*05e2*/ 	.byte	0xff
	.zero		1


	//   ....[80]....
        /*05e4*/ 	.word	0x00007fd0
        /*05e8*/ 	.word	0x00000003
        /*05ec*/ 	.word	0x00000080
        /*05f0*/ 	.short	0x010a
        /*05f2*/ 	.byte	0xff
	.zero		1


	//   ....[81]....
        /*05f4*/ 	.word	0x000084a0
        /*05f8*/ 	.word	0x000000ff
        /*05fc*/ 	.word	0x00000000
        /*0600*/ 	.short	0x0101
        /*0602*/ 	.byte	0x05
	.zero		1


	//   ....[82]....
        /*0604*/ 	.word	0x00008c70
        /*0608*/ 	.word	0x00000002
        /*060c*/ 	.word	0x00000000
        /*0610*/ 	.short	0x0101
        /*0612*/ 	.byte	0xff
	.zero		1


	//   ....[83]....
        /*0614*/ 	.word	0x00008f10
        /*0618*/ 	.word	0x000000ff
        /*061c*/ 	.word	0x00000000
        /*0620*/ 	.short	0x0101
        /*0622*/ 	.byte	0x04
	.zero		1


	//   ....[84]....
        /*0624*/ 	.word	0x00008f40
        /*0628*/ 	.word	0x00000000
        /*062c*/ 	.word	0x00000040
        /*0630*/ 	.short	0x010a
        /*0632*/ 	.byte	0xff
	.zero		1


	//   ....[85]....
        /*0634*/ 	.word	0x00008fa0
        /*0638*/ 	.word	0x00000000
        /*063c*/ 	.word	0x00000040
        /*0640*/ 	.short	0x010a
        /*0642*/ 	.byte	0xff
	.zero		1


	//   ....[86]....
        /*0644*/ 	.word	0x00009000
        /*0648*/ 	.word	0x00000000
        /*064c*/ 	.word	0x000000c0
        /*0650*/ 	.short	0x010a
        /*0652*/ 	.byte	0xff
	.zero		1


	//   ....[87]....
        /*0654*/ 	.word	0x00009060
        /*0658*/ 	.word	0x00000000
        /*065c*/ 	.word	0x00000000
        /*0660*/ 	.short	0x010a
        /*0662*/ 	.byte	0xff
	.zero		1


	//   ....[88]....
        /*0664*/ 	.word	0x000090c0
        /*0668*/ 	.word	0x00000000
        /*066c*/ 	.word	0x00000000
        /*0670*/ 	.short	0x010a
        /*0672*/ 	.byte	0xff
	.zero		1


	//   ....[89]....
        /*0674*/ 	.word	0x00009120
        /*0678*/ 	.word	0x00000000
        /*067c*/ 	.word	0x00000000
        /*0680*/ 	.short	0x010a
        /*0682*/ 	.byte	0xff
	.zero		1


	//   ....[90]....
        /*0684*/ 	.word	0x00009180
        /*0688*/ 	.word	0x00000000
        /*068c*/ 	.word	0x00000000
        /*0690*/ 	.short	0x010a
        /*0692*/ 	.byte	0xff
	.zero		1


	//   ....[91]....
        /*0694*/ 	.word	0x000091e0
        /*0698*/ 	.word	0x00000000
        /*069c*/ 	.word	0x00000000
        /*06a0*/ 	.short	0x010a
        /*06a2*/ 	.byte	0xff
	.zero		1


	//   ....[92]....
        /*06a4*/ 	.word	0x00009240
        /*06a8*/ 	.word	0x00000000
        /*06ac*/ 	.word	0x00000000
        /*06b0*/ 	.short	0x010a
        /*06b2*/ 	.byte	0xff
	.zero		1


	//   ....[93]....
        /*06b4*/ 	.word	0x000092a0
        /*06b8*/ 	.word	0x00000000
        /*06bc*/ 	.word	0x00000000
        /*06c0*/ 	.short	0x010a
        /*06c2*/ 	.byte	0xff
	.zero		1


	//   ....[94]....
        /*06c4*/ 	.word	0x00009300
        /*06c8*/ 	.word	0x00000004
        /*06cc*/ 	.word	0x000000c8
        /*06d0*/ 	.short	0x010a
        /*06d2*/ 	.byte	0xff
	.zero		1


	//   ....[95]....
        /*06d4*/ 	.word	0x00009360
        /*06d8*/ 	.word	0x00000004
        /*06dc*/ 	.word	0x000000c0
        /*06e0*/ 	.short	0x010a
        /*06e2*/ 	.byte	0xff
	.zero		1


	//   ....[96]....
        /*06e4*/ 	.word	0x000093c0
        /*06e8*/ 	.word	0x00000000
        /*06ec*/ 	.word	0x000000c0
        /*06f0*/ 	.short	0x010a
        /*06f2*/ 	.byte	0xff
	.zero		1


	//   ....[97]....
        /*06f4*/ 	.word	0x00009420
        /*06f8*/ 	.word	0x00000000
        /*06fc*/ 	.word	0x000000e0
        /*0700*/ 	.short	0x010a
        /*0702*/ 	.byte	0xff
	.zero		1


	//   ....[98]....
        /*0704*/ 	.word	0x00009480
        /*0708*/ 	.word	0x00000000
        /*070c*/ 	.word	0x00000000
        /*0710*/ 	.short	0x010a
        /*0712*/ 	.byte	0xff
	.zero		1


	//   ....[99]....
        /*0714*/ 	.word	0x000094e0
        /*0718*/ 	.word	0x00000000
        /*071c*/ 	.word	0x00000000
        /*0720*/ 	.short	0x010a
        /*0722*/ 	.byte	0xff
	.zero		1


	//   ....[100]....
        /*0724*/ 	.word	0x00009540
        /*0728*/ 	.word	0x00000000
        /*072c*/ 	.word	0x00000000
        /*0730*/ 	.short	0x010a
        /*0732*/ 	.byte	0xff
	.zero		1


	//   ....[101]....
        /*0734*/ 	.word	0x000095a0
        /*0738*/ 	.word	0x00000000
        /*073c*/ 	.word	0x000000c0
        /*0740*/ 	.short	0x010a
        /*0742*/ 	.byte	0xff
	.zero		1


	//   ....[102]....
        /*0744*/ 	.word	0x00009600
        /*0748*/ 	.word	0x00000009
        /*074c*/ 	.word	0x000000b8
        /*0750*/ 	.short	0x010a
        /*0752*/ 	.byte	0xff
	.zero		1


	//   ....[103]....
        /*0754*/ 	.word	0x00009660
        /*0758*/ 	.word	0x00000000
        /*075c*/ 	.word	0x00000098
        /*0760*/ 	.short	0x010a
        /*0762*/ 	.byte	0xff
	.zero		1


	//   ....[104]....
        /*0764*/ 	.word	0x000096c0
        /*0768*/ 	.word	0x00000000
        /*076c*/ 	.word	0x00000098
        /*0770*/ 	.short	0x010a
        /*0772*/ 	.byte	0xff
	.zero		1


	//   ....[105]....
        /*0774*/ 	.word	0x00009720
        /*0778*/ 	.word	0x00000000
        /*077c*/ 	.word	0x00000000
        /*0780*/ 	.short	0x010a
        /*0782*/ 	.byte	0xff
	.zero		1


	//   ....[106]....
        /*0784*/ 	.word	0x00009770
        /*0788*/ 	.word	0x00000002
        /*078c*/ 	.word	0x00000000
        /*0790*/ 	.short	0x010a
        /*0792*/ 	.byte	0xff
	.zero		1


	//   ....[107]....
        /*0794*/ 	.word	0x000097d0
        /*0798*/ 	.word	0x00000000
        /*079c*/ 	.word	0x000000c0
        /*07a0*/ 	.short	0x010a
        /*07a2*/ 	.byte	0xff
	.zero		1


	//   ....[108]....
        /*07a4*/ 	.word	0x00009820
        /*07a8*/ 	.word	0x00000000
        /*07ac*/ 	.word	0x00000080
        /*07b0*/ 	.short	0x010a
        /*07b2*/ 	.byte	0xff
	.zero		1


	//   ....[109]....
        /*07b4*/ 	.word	0x00009870
        /*07b8*/ 	.word	0x00000056
        /*07bc*/ 	.word	0x000000d0
        /*07c0*/ 	.short	0x010a
        /*07c2*/ 	.byte	0xff
	.zero		1


	//   ....[110]....
        /*07c4*/ 	.word	0x000098c0
        /*07c8*/ 	.word	0x00000003
        /*07cc*/ 	.word	0x00000080
        /*07d0*/ 	.short	0x010a
        /*07d2*/ 	.byte	0xff
	.zero		1


	//----- nvinfo : EIATTR_NUM_MBARRIERS
	.align		4
.L_47:
        /*07d4*/ 	.byte	0x03, 0x38
        /*07d6*/ 	.short	0x001e


	//----- nvinfo : EIATTR_EXIT_INSTR_OFFSETS
	.align		4
        /*07d8*/ 	.byte	0x04, 0x1c
        /*07da*/ 	.short	(.L_49 - .L_48)


	//   ....[0]....
.L_48:
        /*07dc*/ 	.word	0x00003360


	//   ....[1]....
        /*07e0*/ 	.word	0x00003610


	//   ....[2]....
        /*07e4*/ 	.word	0x00003670


	//   ....[3]....
        /*07e8*/ 	.word	0x000044a0


	//   ....[4]....
        /*07ec*/ 	.word	0x00005b40


	//   ....[5]....
        /*07f0*/ 	.word	0x00005b80


	//   ....[6]....
        /*07f4*/ 	.word	0x00008df0


	//   ....[7]....
        /*07f8*/ 	.word	0x00008e70


	//   ....[8]....
        /*07fc*/ 	.word	0x00008ea0


	//   ....[9]....
        /*0800*/ 	.word	0x00008f20


	//----- nvinfo : EIATTR_MAX_THREADS
	.align		4
.L_49:
        /*0804*/ 	.byte	0x04, 0x05
        /*0806*/ 	.short	(.L_51 - .L_50)
.L_50:
        /*0808*/ 	.word	0x00000100
        /*080c*/ 	.word	0x00000001
        /*0810*/ 	.word	0x00000001


	//----- nvinfo : EIATTR_CRS_STACK_SIZE
	.align		4
.L_51:
        /*0814*/ 	.byte	0x04, 0x1e
        /*0816*/ 	.short	(.L_53 - .L_52)
.L_52:
        /*0818*/ 	.word	0x00000000


	//----- nvinfo : EIATTR_CBANK_PARAM_SIZE
	.align		4
.L_53:
        /*081c*/ 	.byte	0x03, 0x19
        /*081e*/ 	.short	0x0900


	//----- nvinfo : EIATTR_PARAM_CBANK
	.align		4
        /*0820*/ 	.byte	0x04, 0x0a
        /*0822*/ 	.short	(.L_55 - .L_54)
	.align		4
.L_54:
        /*0824*/ 	.word	index@(.nv.constant0._ZN7cutlass13device_kernelINS_4conv6kernel13ConvUniversalINS1_16ConvProblemShapeILNS1_8OperatorE2ELi3EEENS1_10collective14CollectiveConvINS1_47MainloopSm100TmaUmmaWarpSpecializedImplicitGemmILS5_2ELi8ELi3ELi1ELi2EN4cute5tupleIJNSA_1CILi1EEESD_SD_EEEEENSB_IJNSC_ILi128EEENSB_IJNSC_ILi64EEEEEESI_EEENS_10bfloat16_tESK_NSA_8TiledMMAINSA_8MMA_AtomIJNSA_20SM100_MMA_F16BF16_SSISK_SK_fLi128ELi64ELNSA_4UMMA5MajorE1ELSP_1ELNSO_7ScaleInE0ELSQ_0EEEEEENSA_6LayoutISE_NSB_IJNSC_ILi0EEESU_SU_EEEEENSB_IJNSA_10UnderscoreESX_SX_EEEEENS7_6detail27Sm100ImplicitGemmTileTraitsINSA_13SM90_TMA_LOADENSA_14ComposedLayoutINSA_7SwizzleILi3ELi4ELi3EEENSA_18smem_ptr_flag_bitsILi16EEENST_INSB_IJSH_NSC_ILi8EEEEEENSB_IJSD_SH_EEEEEEEvEENS11_INSA_20SM90_TMA_LOAD_IM2COLES1C_vEEEENS_8epilogue10collective18CollectiveEpilogueINS1H_23Sm100TmaWarpSpecializedILi3ELi2ELi32ELb1ELb0EEEJSJ_NSB_IJNST_ISG_SD_EENST_INSC_ILi32EEESD_EEEEESK_NSB_IJlNSB_IJSD_lllEEESU_EEESK_S1R_NS1H_6fusion15FusionCallbacksIS1L_NS1S_17LinearCombinationISK_fSK_fLNS_15FloatRoundStyleE2EEESJ_S1P_JEEENSA_5SM1004TMEM4LOAD26SM100_TMEM_LOAD_32dp32b32xES12_NS13_INS14_ILi2ELi4ELi3EEES17_NST_INSB_IJS18_S1N_EEENSB_IJS1N_SD_EEEEEEENSA_39AutoVectorizingCopyWithAssumedAlignmentILi128EEENSA_14SM90_TMA_STOREES26_S28_S28_EEEvvEEEEvNT_6ParamsE)
        /*0828*/ 	.short	0x0380
        /*082a*/ 	.short	0x0900


	//----- nvinfo : EIATTR_SW_WAR
	.align		4
.L_55:
        /*082c*/ 	.byte	0x04, 0x36
        /*082e*/ 	.short	(.L_57 - .L_56)
.L_56:
        /*0830*/ 	.word	0x00000008
.L_57:


//--------------------- .nv.callgraph             --------------------------
	.section	.nv.callgraph,"",@"SHT_CUDA_CALLGRAPH"
	.align	4
	.sectionentsize	8
	.align		4
        /*0000*/ 	.word	0x00000000
	.align		4
        /*0004*/ 	.word	0xffffffff
	.align		4
        /*0008*/ 	.word	index@(_ZN7cutlass13device_kernelINS_4conv6kernel13ConvUniversalINS1_16ConvProblemShapeILNS1_8OperatorE2ELi3EEENS1_10collective14CollectiveConvINS1_47MainloopSm100TmaUmmaWarpSpecializedImplicitGemmILS5_2ELi8ELi3ELi1ELi2EN4cute5tupleIJNSA_1CILi1EEESD_SD_EEEEENSB_IJNSC_ILi128EEENSB_IJNSC_ILi64EEEEEESI_EEENS_10bfloat16_tESK_NSA_8TiledMMAINSA_8MMA_AtomIJNSA_20SM100_MMA_F16BF16_SSISK_SK_fLi128ELi64ELNSA_4UMMA5MajorE1ELSP_1ELNSO_7ScaleInE0ELSQ_0EEEEEENSA_6LayoutISE_NSB_IJNSC_ILi0EEESU_SU_EEEEENSB_IJNSA_10UnderscoreESX_SX_EEEEENS7_6detail27Sm100ImplicitGemmTileTraitsINSA_13SM90_TMA_LOADENSA_14ComposedLayoutINSA_7SwizzleILi3ELi4ELi3EEENSA_18smem_ptr_flag_bitsILi16EEENST_INSB_IJSH_NSC_ILi8EEEEEENSB_IJSD_SH_EEEEEEEvEENS11_INSA_20SM90_TMA_LOAD_IM2COLES1C_vEEEENS_8epilogue10collective18CollectiveEpilogueINS1H_23Sm100TmaWarpSpecializedILi3ELi2ELi32ELb1ELb0EEEJSJ_NSB_IJNST_ISG_SD_EENST_INSC_ILi32EEESD_EEEEESK_NSB_IJlNSB_IJSD_lllEEESU_EEESK_S1R_NS1H_6fusion15FusionCallbacksIS1L_NS1S_17LinearCombinationISK_fSK_fLNS_15FloatRoundStyleE2EEESJ_S1P_JEEENSA_5SM1004TMEM4LOAD26SM100_TMEM_LOAD_32dp32b32xES12_NS13_INS14_ILi2ELi4ELi3EEES17_NST_INSB_IJS18_S1N_EEENSB_IJS1N_SD_EEEEEEENSA_39AutoVectorizingCopyWithAssumedAlignmentILi128EEENSA_14SM90_TMA_STOREES26_S28_S28_EEEvvEEEEvNT_6ParamsE)
	.align		4
        /*000c*/ 	.word	index@(__assertfail)
	.align		4
        /*0010*/ 	.word	0x00000000
	.align		4
        /*0014*/ 	.word	0xfffffffe
	.align		4
        /*0018*/ 	.word	0x00000000
	.align		4
        /*001c*/ 	.word	0xfffffffd
	.align		4
        /*0020*/ 	.word	0x00000000
	.align		4
        /*0024*/ 	.word	0xfffffffc


//--------------------- .nv.constant4             --------------------------
	.section	.nv.constant4,"a",@progbits
	.align	8
	.align		8
.nv.constant4:
        /*0000*/ 	.dword	__assertfail
	.align		8
        /*0008*/ 	.dword	__unnamed_1
	.align		8
        /*0010*/ 	.dword	__unnamed_2
	.align		8
        /*0018*/ 	.dword	_ZN39_INTERNAL_b317b123_4_k_cu_8d5fbb6f_40554cuda3std3__45__cpo5beginE
	.align		8
        /*0020*/ 	.dword	_ZN39_INTERNAL_b317b123_4_k_cu_8d5fbb6f_40554cuda3std3__45__cpo3endE
	.align		8
        /*0028*/ 	.dword	_ZN39_INTERNAL_b317b123_4_k_cu_8d5fbb6f_40554cuda3std3__45__cpo6cbeginE
	.align		8
        /*0030*/ 	.dword	_ZN39_INTERNAL_b317b123_4_k_cu_8d5fbb6f_40554cuda3std3__45__cpo4cendE
	.align		8
        /*0038*/ 	.dword	_ZN39_INTERNAL_b317b123_4_k_cu_8d5fbb6f_40554cuda3std3__441_GLOBAL__N__b317b123_4_k_cu_8d5fbb6f_40556ignoreE
	.align		8
        /*0040*/ 	.dword	_ZN39_INTERNAL_b317b123_4_k_cu_8d5fbb6f_40554cuda3std3__419piecewise_constructE
	.align		8
        /*0048*/ 	.dword	_ZN39_INTERNAL_b317b123_4_k_cu_8d5fbb6f_40554cuda3std3__48in_placeE
	.align		8
        /*0050*/ 	.dword	_ZN39_INTERNAL_b317b123_4_k_cu_8d5fbb6f_40554cuda3std6ranges3__45__cpo4swapE
	.align		8
        /*0058*/ 	.dword	_ZN39_INTERNAL_b317b123_4_k_cu_8d5fbb6f_40554cuda3std6ranges3__45__cpo9iter_moveE
	.align		8
        /*0060*/ 	.dword	_ZN39_INTERNAL_b317b123_4_k_cu_8d5fbb6f_40554cute7productE
	.align		8
        /*0068*/ 	.dword	_ZN39_INTERNAL_b317b123_4_k_cu_8d5fbb6f_40554cute1_E
	.align		8
        /*0070*/ 	.dword	$str$27
	.align		8
        /*0078*/ 	.dword	$str$28
	.align		8
        /*0080*/ 	.dword	$str$29
	.align		8
        /*0088*/ 	.dword	$str$30


//--------------------- .text._ZN7cutlass13device_kernelINS_4conv6kernel13ConvUniversalINS1_16ConvProblemShapeILNS1_8OperatorE2ELi3EEENS1_10collective14CollectiveConvINS1_47MainloopSm100TmaUmmaWarpSpecializedImplicitGemmILS5_2ELi8ELi3ELi1ELi2EN4cute5tupleIJNSA_1CILi1EEESD_SD_EEEEENSB_IJNSC_ILi128EEENSB_IJNSC_ILi64EEEEEESI_EEENS_10bfloat16_tESK_NSA_8TiledMMAINSA_8MMA_AtomIJNSA_20SM100_MMA_F16BF16_SSISK_SK_fLi128ELi64ELNSA_4UMMA5MajorE1ELSP_1ELNSO_7ScaleInE0ELSQ_0EEEEEENSA_6LayoutISE_NSB_IJNSC_ILi0EEESU_SU_EEEEENSB_IJNSA_10UnderscoreESX_SX_EEEEENS7_6detail27Sm100ImplicitGemmTileTraitsINSA_13SM90_TMA_LOADENSA_14ComposedLayoutINSA_7SwizzleILi3ELi4ELi3EEENSA_18smem_ptr_flag_bitsILi16EEENST_INSB_IJSH_NSC_ILi8EEEEEENSB_IJSD_SH_EEEEEEEvEENS11_INSA_20SM90_TMA_LOAD_IM2COLES1C_vEEEENS_8epilogue10collective18CollectiveEpilogueINS1H_23Sm100TmaWarpSpecializedILi3ELi2ELi32ELb1ELb0EEEJSJ_NSB_IJNST_ISG_SD_EENST_INSC_ILi32EEESD_EEEEESK_NSB_IJlNSB_IJSD_lllEEESU_EEESK_S1R_NS1H_6fusion15FusionCallbacksIS1L_NS1S_17LinearCombinationISK_fSK_fLNS_15FloatRoundStyleE2EEESJ_S1P_JEEENSA_5SM1004TMEM4LOAD26SM100_TMEM_LOAD_32dp32b32xES12_NS13_INS14_ILi2ELi4ELi3EEES17_NST_INSB_IJS18_S1N_EEENSB_IJS1N_SD_EEEEEEENSA_39AutoVectorizingCopyWithAssumedAlignmentILi128EEENSA_14SM90_TMA_STOREES26_S28_S28_EEEvvEEEEvNT_6ParamsE --------------------------
	.section	.text._ZN7cutlass13device_kernelINS_4conv6kernel13ConvUniversalINS1_16ConvProblemShapeILNS1_8OperatorE2ELi3EEENS1_10collective14CollectiveConvINS1_47MainloopSm100TmaUmmaWarpSpecializedImplicitGemmILS5_2ELi8ELi3ELi1ELi2EN4cute5tupleIJNSA_1CILi1EEESD_SD_EEEEENSB_IJNSC_ILi128EEENSB_IJNSC_ILi64EEEEEESI_EEENS_10bfloat16_tESK_NSA_8TiledMMAINSA_8MMA_AtomIJNSA_20SM100_MMA_F16BF16_SSISK_SK_fLi128ELi64ELNSA_4UMMA5MajorE1ELSP_1ELNSO_7ScaleInE0ELSQ_0EEEEEENSA_6LayoutISE_NSB_IJNSC_ILi0EEESU_SU_EEEEENSB_IJNSA_10UnderscoreESX_SX_EEEEENS7_6detail27Sm100ImplicitGemmTileTraitsINSA_13SM90_TMA_LOADENSA_14ComposedLayoutINSA_7SwizzleILi3ELi4ELi3EEENSA_18smem_ptr_flag_bitsILi16EEENST_INSB_IJSH_NSC_ILi8EEEEEENSB_IJSD_SH_EEEEEEEvEENS11_INSA_20SM90_TMA_LOAD_IM2COLES1C_vEEEENS_8epilogue10collective18CollectiveEpilogueINS1H_23Sm100TmaWarpSpecializedILi3ELi2ELi32ELb1ELb0EEEJSJ_NSB_IJNST_ISG_SD_EENST_INSC_ILi32EEESD_EEEEESK_NSB_IJlNSB_IJSD_lllEEESU_EEESK_S1R_NS1H_6fusion15FusionCallbacksIS1L_NS1S_17LinearCombinationISK_fSK_fLNS_15FloatRoundStyleE2EEESJ_S1P_JEEENSA_5SM1004TMEM4LOAD26SM100_TMEM_LOAD_32dp32b32xES12_NS13_INS14_ILi2ELi4ELi3EEES17_NST_INSB_IJS18_S1N_EEENSB_IJS1N_SD_EEEEEEENSA_39AutoVectorizingCopyWithAssumedAlignmentILi128EEENSA_14SM90_TMA_STOREES26_S28_S28_EEEvvEEEEvNT_6ParamsE,"ax",@progbits
	.align	128
.text._ZN7cutlass13device_kernelINS_4conv6kernel13ConvUniversalINS1_16ConvProblemShapeILNS1_8OperatorE2ELi3EEENS1_10collective14CollectiveConvINS1_47MainloopSm100TmaUmmaWarpSpecializedImplicitGemmILS5_2ELi8ELi3ELi1ELi2EN4cute5tupleIJNSA_1CILi1EEESD_SD_EEEEENSB_IJNSC_ILi128EEENSB_IJNSC_ILi64EEEEEESI_EEENS_10bfloat16_tESK_NSA_8TiledMMAINSA_8MMA_AtomIJNSA_20SM100_MMA_F16BF16_SSISK_SK_fLi128ELi64ELNSA_4UMMA5MajorE1ELSP_1ELNSO_7ScaleInE0ELSQ_0EEEEEENSA_6LayoutISE_NSB_IJNSC_ILi0EEESU_SU_EEEEENSB_IJNSA_10UnderscoreESX_SX_EEEEENS7_6detail27Sm100ImplicitGemmTileTraitsINSA_13SM90_TMA_LOADENSA_14ComposedLayoutINSA_7SwizzleILi3ELi4ELi3EEENSA_18smem_ptr_flag_bitsILi16EEENST_INSB_IJSH_NSC_ILi8EEEEEENSB_IJSD_SH_EEEEEEEvEENS11_INSA_20SM90_TMA_LOAD_IM2COLES1C_vEEEENS_8epilogue10collective18CollectiveEpilogueINS1H_23Sm100TmaWarpSpecializedILi3ELi2ELi32ELb1ELb0EEEJSJ_NSB_IJNST_ISG_SD_EENST_INSC_ILi32EEESD_EEEEESK_NSB_IJlNSB_IJSD_lllEEESU_EEESK_S1R_NS1H_6fusion15FusionCallbacksIS1L_NS1S_17LinearCombinationISK_fSK_fLNS_15FloatRoundStyleE2EEESJ_S1P_JEEENSA_5SM1004TMEM4LOAD26SM100_TMEM_LOAD_32dp32b32xES12_NS13_INS14_ILi2ELi4ELi3EEES17_NST_INSB_IJS18_S1N_EEENSB_IJS1N_SD_EEEEEEENSA_39AutoVectorizingCopyWithAssumedAlignmentILi128EEENSA_14SM90_TMA_STOREES26_S28_S28_EEEvvEEEEvNT_6ParamsE:
        .type           _ZN7cutlass13device_kernelINS_4conv6kernel13ConvUniversalINS1_16ConvProblemShapeILNS1_8OperatorE2ELi3EEENS1_10collective14CollectiveConvINS1_47MainloopSm100TmaUmmaWarpSpecializedImplicitGemmILS5_2ELi8ELi3ELi1ELi2EN4cute5tupleIJNSA_1CILi1EEESD_SD_EEEEENSB_IJNSC_ILi128EEENSB_IJNSC_ILi64EEEEEESI_EEENS_10bfloat16_tESK_NSA_8TiledMMAINSA_8MMA_AtomIJNSA_20SM100_MMA_F16BF16_SSISK_SK_fLi128ELi64ELNSA_4UMMA5MajorE1ELSP_1ELNSO_7ScaleInE0ELSQ_0EEEEEENSA_6LayoutISE_NSB_IJNSC_ILi0EEESU_SU_EEEEENSB_IJNSA_10UnderscoreESX_SX_EEEEENS7_6detail27Sm100ImplicitGemmTileTraitsINSA_13SM90_TMA_LOADENSA_14ComposedLayoutINSA_7SwizzleILi3ELi4ELi3EEENSA_18smem_ptr_flag_bitsILi16EEENST_INSB_IJSH_NSC_ILi8EEEEEENSB_IJSD_SH_EEEEEEEvEENS11_INSA_20SM90_TMA_LOAD_IM2COLES1C_vEEEENS_8epilogue10collective18CollectiveEpilogueINS1H_23Sm100TmaWarpSpecializedILi3ELi2ELi32ELb1ELb0EEEJSJ_NSB_IJNST_ISG_SD_EENST_INSC_ILi32EEESD_EEEEESK_NSB_IJlNSB_IJSD_lllEEESU_EEESK_S1R_NS1H_6fusion15FusionCallbacksIS1L_NS1S_17LinearCombinationISK_fSK_fLNS_15FloatRoundStyleE2EEESJ_S1P_JEEENSA_5SM1004TMEM4LOAD26SM100_TMEM_LOAD_32dp32b32xES12_NS13_INS14_ILi2ELi4ELi3EEES17_NST_INSB_IJS18_S1N_EEENSB_IJS1N_SD_EEEEEEENSA_39AutoVectorizingCopyWithAssumedAlignmentILi128EEENSA_14SM90_TMA_STOREES26_S28_S28_EEEvvEEEEvNT_6ParamsE,@function
        .size           _ZN7cutlass13device_kernelINS_4conv6kernel13ConvUniversalINS1_16ConvProblemShapeILNS1_8OperatorE2ELi3EEENS1_10collective14CollectiveConvINS1_47MainloopSm100TmaUmmaWarpSpecializedImplicitGemmILS5_2ELi8ELi3ELi1ELi2EN4cute5tupleIJNSA_1CILi1EEESD_SD_EEEEENSB_IJNSC_ILi128EEENSB_IJNSC_ILi64EEEEEESI_EEENS_10bfloat16_tESK_NSA_8TiledMMAINSA_8MMA_AtomIJNSA_20SM100_MMA_F16BF16_SSISK_SK_fLi128ELi64ELNSA_4UMMA5MajorE1ELSP_1ELNSO_7ScaleInE0ELSQ_0EEEEEENSA_6LayoutISE_NSB_IJNSC_ILi0EEESU_SU_EEEEENSB_IJNSA_10UnderscoreESX_SX_EEEEENS7_6detail27Sm100ImplicitGemmTileTraitsINSA_13SM90_TMA_LOADENSA_14ComposedLayoutINSA_7SwizzleILi3ELi4ELi3EEENSA_18smem_ptr_flag_bitsILi16EEENST_INSB_IJSH_NSC_ILi8EEEEEENSB_IJSD_SH_EEEEEEEvEENS11_INSA_20SM90_TMA_LOAD_IM2COLES1C_vEEEENS_8epilogue10collective18CollectiveEpilogueINS1H_23Sm100TmaWarpSpecializedILi3ELi2ELi32ELb1ELb0EEEJSJ_NSB_IJNST_ISG_SD_EENST_INSC_ILi32EEESD_EEEEESK_NSB_IJlNSB_IJSD_lllEEESU_EEESK_S1R_NS1H_6fusion15FusionCallbacksIS1L_NS1S_17LinearCombinationISK_fSK_fLNS_15FloatRoundStyleE2EEESJ_S1P_JEEENSA_5SM1004TMEM4LOAD26SM100_TMEM_LOAD_32dp32b32xES12_NS13_INS14_ILi2ELi4ELi3EEES17_NST_INSB_IJS18_S1N_EEENSB_IJS1N_SD_EEEEEEENSA_39AutoVectorizingCopyWithAssumedAlignmentILi128EEENSA_14SM90_TMA_STOREES26_S28_S28_EEEvvEEEEvNT_6ParamsE,(.L_x_155 - _ZN7cutlass13device_kernelINS_4conv6kernel13ConvUniversalINS1_16ConvProblemShapeILNS1_8OperatorE2ELi3EEENS1_10collective14CollectiveConvINS1_47MainloopSm100TmaUmmaWarpSpecializedImplicitGemmILS5_2ELi8ELi3ELi1ELi2EN4cute5tupleIJNSA_1CILi1EEESD_SD_EEEEENSB_IJNSC_ILi128EEENSB_IJNSC_ILi64EEEEEESI_EEENS_10bfloat16_tESK_NSA_8TiledMMAINSA_8MMA_AtomIJNSA_20SM100_MMA_F16BF16_SSISK_SK_fLi128ELi64ELNSA_4UMMA5MajorE1ELSP_1ELNSO_7ScaleInE0ELSQ_0EEEEEENSA_6LayoutISE_NSB_IJNSC_ILi0EEESU_SU_EEEEENSB_IJNSA_10UnderscoreESX_SX_EEEEENS7_6detail27Sm100ImplicitGemmTileTraitsINSA_13SM90_TMA_LOADENSA_14ComposedLayoutINSA_7SwizzleILi3ELi4ELi3EEENSA_18smem_ptr_flag_bitsILi16EEENST_INSB_IJSH_NSC_ILi8EEEEEENSB_IJSD_SH_EEEEEEEvEENS11_INSA_20SM90_TMA_LOAD_IM2COLES1C_vEEEENS_8epilogue10collective18CollectiveEpilogueINS1H_23Sm100TmaWarpSpecializedILi3ELi2ELi32ELb1ELb0EEEJSJ_NSB_IJNST_ISG_SD_EENST_INSC_ILi32EEESD_EEEEESK_NSB_IJlNSB_IJSD_lllEEESU_EEESK_S1R_NS1H_6fusion15FusionCallbacksIS1L_NS1S_17LinearCombinationISK_fSK_fLNS_15FloatRoundStyleE2EEESJ_S1P_JEEENSA_5SM1004TMEM4LOAD26SM100_TMEM_LOAD_32dp32b32xES12_NS13_INS14_ILi2ELi4ELi3EEES17_NST_INSB_IJS18_S1N_EEENSB_IJS1N_SD_EEEEEEENSA_39AutoVectorizingCopyWithAssumedAlignmentILi128EEENSA_14SM90_TMA_STOREES26_S28_S28_EEEvvEEEEvNT_6ParamsE)
        .other          _ZN7cutlass13device_kernelINS_4conv6kernel13ConvUniversalINS1_16ConvProblemShapeILNS1_8OperatorE2ELi3EEENS1_10collective14CollectiveConvINS1_47MainloopSm100TmaUmmaWarpSpecializedImplicitGemmILS5_2ELi8ELi3ELi1ELi2EN4cute5tupleIJNSA_1CILi1EEESD_SD_EEEEENSB_IJNSC_ILi128EEENSB_IJNSC_ILi64EEEEEESI_EEENS_10bfloat16_tESK_NSA_8TiledMMAINSA_8MMA_AtomIJNSA_20SM100_MMA_F16BF16_SSISK_SK_fLi128ELi64ELNSA_4UMMA5MajorE1ELSP_1ELNSO_7ScaleInE0ELSQ_0EEEEEENSA_6LayoutISE_NSB_IJNSC_ILi0EEESU_SU_EEEEENSB_IJNSA_10UnderscoreESX_SX_EEEEENS7_6detail27Sm100ImplicitGemmTileTraitsINSA_13SM90_TMA_LOADENSA_14ComposedLayoutINSA_7SwizzleILi3ELi4ELi3EEENSA_18smem_ptr_flag_bitsILi16EEENST_INSB_IJSH_NSC_ILi8EEEEEENSB_IJSD_SH_EEEEEEEvEENS11_INSA_20SM90_TMA_LOAD_IM2COLES1C_vEEEENS_8epilogue10collective18CollectiveEpilogueINS1H_23Sm100TmaWarpSpecializedILi3ELi2ELi32ELb1ELb0EEEJSJ_NSB_IJNST_ISG_SD_EENST_INSC_ILi32EEESD_EEEEESK_NSB_IJlNSB_IJSD_lllEEESU_EEESK_S1R_NS1H_6fusion15FusionCallbacksIS1L_NS1S_17LinearCombinationISK_fSK_fLNS_15FloatRoundStyleE2EEESJ_S1P_JEEENSA_5SM1004TMEM4LOAD26SM100_TMEM_LOAD_32dp32b32xES12_NS13_INS14_ILi2ELi4ELi3EEES17_NST_INSB_IJS18_S1N_EEENSB_IJS1N_SD_EEEEEEENSA_39AutoVectorizingCopyWithAssumedAlignmentILi128EEENSA_14SM90_TMA_STOREES26_S28_S28_EEEvvEEEEvNT_6ParamsE,@"STO_CUDA_ENTRY STV_DEFAULT"
_ZN7cutlass13device_kernelINS_4conv6kernel13ConvUniversalINS1_16ConvProblemShapeILNS1_8OperatorE2ELi3EEENS1_10collective14CollectiveConvINS1_47MainloopSm100TmaUmmaWarpSpecializedImplicitGemmILS5_2ELi8ELi3ELi1ELi2EN4cute5tupleIJNSA_1CILi1EEESD_SD_EEEEENSB_IJNSC_ILi128EEENSB_IJNSC_ILi64EEEEEESI_EEENS_10bfloat16_tESK_NSA_8TiledMMAINSA_8MMA_AtomIJNSA_20SM100_MMA_F16BF16_SSISK_SK_fLi128ELi64ELNSA_4UMMA5MajorE1ELSP_1ELNSO_7ScaleInE0ELSQ_0EEEEEENSA_6LayoutISE_NSB_IJNSC_ILi0EEESU_SU_EEEEENSB_IJNSA_10UnderscoreESX_SX_EEEEENS7_6detail27Sm100ImplicitGemmTileTraitsINSA_13SM90_TMA_LOADENSA_14ComposedLayoutINSA_7SwizzleILi3ELi4ELi3EEENSA_18smem_ptr_flag_bitsILi16EEENST_INSB_IJSH_NSC_ILi8EEEEEENSB_IJSD_SH_EEEEEEEvEENS11_INSA_20SM90_TMA_LOAD_IM2COLES1C_vEEEENS_8epilogue10collective18CollectiveEpilogueINS1H_23Sm100TmaWarpSpecializedILi3ELi2ELi32ELb1ELb0EEEJSJ_NSB_IJNST_ISG_SD_EENST_INSC_ILi32EEESD_EEEEESK_NSB_IJlNSB_IJSD_lllEEESU_EEESK_S1R_NS1H_6fusion15FusionCallbacksIS1L_NS1S_17LinearCombinationISK_fSK_fLNS_15FloatRoundStyleE2EEESJ_S1P_JEEENSA_5SM1004TMEM4LOAD26SM100_TMEM_LOAD_32dp32b32xES12_NS13_INS14_ILi2ELi4ELi3EEES17_NST_INSB_IJS18_S1N_EEENSB_IJS1N_SD_EEEEEEENSA_39AutoVectorizingCopyWithAssumedAlignmentILi128EEENSA_14SM90_TMA_STOREES26_S28_S28_EEEvvEEEEvNT_6ParamsE:
[----:B------:R-:W1:Y:S01]  /*0000*/  LDC R1, c[0x0][0x37c] ;  /* 0x0000df00ff017b82 */ /* 0x000e620000000800 */
[----:B------:R-:W2:Y:S07]  /*0010*/  S2R R99, SR_TID.X ;  /* 0x0000000000637919 */ /* 0x000eae0000002100 */
[----:B------:R-:W3:Y:S01]  /*0020*/  LDC.64 R2, c[0x0][0x990] ;  /* 0x00026400ff027b82 */ /* 0x000ee20000000a00 */
[----:B------:R-:W-:Y:S01]  /*0030*/  ELECT P2, URZ, PT ;  /* 0x0000000000ff782f */ /* 0x000fe20003840000 */
[----:B-1----:R-:W-:Y:S01]  /*0040*/  VIADD R1, R1, 0xfffffff8 ;  /* 0xfffffff801017836 */ /* 0x002fe20000000000 */
[----:B------:R-:W-:-:S02]  /*0050*/  PRMT R94, RZ, 0x7610, R94 ;  /* 0x00007610ff5e7816 */ /* 0x000fc4000000005e */
[----:B---3--:R-:W-:-:S04]  /*0060*/  ISETP.NE.U32.AND P0, PT, R2, RZ, PT ;  /* 0x000000ff0200720c */ /* 0x008fc80003f05070 */
[----:B------:R-:W-:Y:S02]  /*0070*/  ISETP.NE.AND.EX P0, PT, R3, RZ, PT, P0 ;  /* 0x000000ff0300720c */ /* 0x000fe40003f05300 */
[----:B--2---:R-:W-:-:S05]  /*0080*/  SHF.R.U32.HI R95, RZ, 0x5, R99 ;  /* 0x00000005ff5f7819 */ /* 0x004fca0000011663 */
[----:B------:R-:W1:Y:S02]  /*0090*/  SHFL.IDX PT, R0, R95, RZ, 0x1f ;  /* 0x00001fff5f007589 */ /* 0x000e6400000e0000 */
[----:B-1----:R-:W-:-:S04]  /*00a0*/  R2UR UR15, R0 ;  /* 0x00000000000f72ca */ /* 0x002fc800000e0000 */
[----:B------:R-:W-:Y:S05]  /*00b0*/  @P0 BRA `(.L_x_0) ;  /* 0x0000000000300947 */ /* 0x000fea0003800000 */
[----:B------:R-:W1:Y:S02]  /*00c0*/  LDCU.64 UR4, c[0x0][0x988] ;  /* 0x00013100ff0477ac */ /* 0x000e640008000a00 */
[----:B-1----:R-:W-:-:S04]  /*00d0*/  UISETP.NE.U32.AND UP0, UPT, UR4, URZ, UPT ;  /* 0x000000ff0400728c */ /* 0x002fc8000bf05070 */
[----:B------:R-:W-:-:S09]  /*00e0*/  UISETP.NE.AND.EX UP0, UPT, UR5, URZ, UPT, UP0 ;  /* 0x000000ff0500728c */ /* 0x000fd2000bf05300 */
[----:B------:R-:W-:Y:S05]  /*00f0*/  BRA.U !UP0, `(.L_x_1) ;  /* 0x0000000108147547 */ /* 0x000fea000b800000 */
[----:B------:R-:W1:Y:S01]  /*0100*/  LDC.64 R4, c[0x0][0x988] ;  /* 0x00026200ff047b82 */ /* 0x000e620000000a00 */
[----:B------:R-:W1:Y:S02]  /*0110*/  LDCU.64 UR4, c[0x0][0x358] ;  /* 0x00006b00ff0477ac */ /* 0x000e640008000a00 */
[----:B-1----:R1:W5:Y:S01]  /*0120*/  LDG.E R41, desc[UR4][R4.64] ;  /* 0x0000000404297981 */ /* 0x002362000c1e1900 */
[----:B------:R-:W-:Y:S01]  /*0130*/  HFMA2 R94, -RZ, RZ, 0, 5.9604644775390625e-08 ;  /* 0x00000001ff5e7431 */ /* 0x000fe200000001ff */
[----:B------:R-:W-:Y:S05]  /*0140*/  BRA `(.L_x_0) ;  /* 0x00000000000c7947 */ /* 0x000fea0003800000 */
.L_x_1:
[----:B------:R-:W1:Y:S01]  /*0150*/  LDCU UR4, c[0x0][0x980] ;  /* 0x00013000ff0477ac */ /* 0x000e620008000800 */
[----:B------:R-:W-:Y:S01]  /*0160*/  HFMA2 R94, -RZ, RZ, 0, 5.9604644775390625e-08 ;  /* 0x00000001ff5e7431 */ /* 0x000fe200000001ff */
[----:B-1----:R-:W-:-:S07]  /*0170*/  MOV R41, UR4 ;  /* 0x0000000400297c02 */ /* 0x002fce0008000f00 */
.L_x_0:
[----:B------:R-:W2:Y:S02]  /*0180*/  LDCU.64 UR4, c[0x0][0x9b0] ;  /* 0x00013600ff0477ac */ /* 0x000ea40008000a00 */
[----:B--2---:R-:W-:-:S04]  /*0190*/  UISETP.NE.U32.AND UP0, UPT, UR4, URZ, UPT ;  /* 0x000000ff0400728c */ /* 0x004fc8000bf05070 */
[----:B------:R-:W-:-:S09]  /*01a0*/  UISETP.NE.AND.EX UP0, UPT, UR5, URZ, UPT, UP0 ;  /* 0x000000ff0500728c */ /* 0x000fd2000bf05300 */
[----:B------:R-:W-:Y:S05]  /*01b0*/  BRA.U UP0, `(.L_x_2) ;  /* 0x0000000100287547 */ /* 0x000fea000b800000 */
[----:B------:R-:W2:Y:S02]  /*01c0*/  LDCU.64 UR4, c[0x0][0x9a8] ;  /* 0x00013500ff0477ac */ /* 0x000ea40008000a00 */
[----:B--2---:R-:W-:-:S04]  /*01d0*/  UISETP.NE.U32.AND UP0, UPT, UR4, URZ, UPT ;  /* 0x000000ff0400728c */ /* 0x004fc8000bf05070 */
[----:B------:R-:W-:-:S09]  /*01e0*/  UISETP.NE.AND.EX UP0, UPT, UR5, URZ, UPT, UP0 ;  /* 0x000000ff0500728c */ /* 0x000fd2000bf05300 */
[----:B------:R-:W-:Y:S05]  /*01f0*/  BRA.U !UP0, `(.L_x_3) ;  /* 0x0000000108107547 */ /* 0x000fea000b800000 */
[----:B------:R-:W2:Y:S01]  /*0200*/  LDC.64 R38, c[0x0][0x9a8] ;  /* 0x00026a00ff267b82 */ /* 0x000ea20000000a00 */
[----:B------:R-:W2:Y:S02]  /*0210*/  LDCU.64 UR4, c[0x0][0x358] ;  /* 0x00006b00ff0477ac */ /* 0x000ea40008000a00 */
[----:B--2---:R2:W5:Y:S01]  /*0220*/  LDG.E R38, desc[UR4][R38.64] ;  /* 0x0000000426267981 */ /* 0x004562000c1e1900 */
[----:B------:R-:W-:Y:S05]  /*0230*/  BRA `(.L_x_2) ;  /* 0x0000000000087947 */ /* 0x000fea0003800000 */
.L_x_3:
[----:B------:R-:W2:Y:S02]  /*0240*/  LDCU UR4, c[0x0][0x9a0] ;  /* 0x00013400ff0477ac */ /* 0x000ea40008000800 */
[----:B--2---:R-:W-:Y:S02]  /*0250*/  MOV R38, UR4 ;  /* 0x0000000400267c02 */ /* 0x004fe40008000f00 */
.L_x_2:
[----:B-1----:R-:W1:Y:S01]  /*0260*/  LDC.64 R4, c[0x0][0x988] ;  /* 0x00026200ff047b82 */ /* 0x002e620000000a00 */
[----:B------:R-:W-:Y:S01]  /*0270*/  IMAD.U32 R0, RZ, RZ, UR15 ;  /* 0x0000000fff007e24 */ /* 0x000fe2000f8e00ff */
[----:B------:R-:W-:Y:S01]  /*0280*/  ISETP.EQ.U32.AND P4, PT, R2, RZ, PT ;  /* 0x000000ff0200720c */ /* 0x000fe20003f82070 */
[----:B------:R-:W-:Y:S03]  /*0290*/  BSSY.RECONVERGENT B0, `(.L_x_4) ;  /* 0x0000012000007945 */ /* 0x000fe60003800200 */
[----:B------:R-:W-:Y:S02]  /*02a0*/  ISETP.NE.OR P1, PT, R0, 0x1, !P2 ;  /* 0x000000010000780c */ /* 0x000fe40005725670 */
[----:B-1----:R-:W-:-:S04]  /*02b0*/  ISETP.NE.U32.AND P0, PT, R4, RZ, PT ;  /* 0x000000ff0400720c */ /* 0x002fc80003f05070 */
[----:B------:R-:W-:-:S13]  /*02c0*/  ISETP.NE.AND.EX P0, PT, R5, RZ, PT, P0 ;  /* 0x000000ff0500720c */ /* 0x000fda0003f05300 */
[----:B------:R-:W-:Y:S01]  /*02d0*/  VOTEU.ANY UP3, P0 ;  /* 0x0000000000ff7886 */ /* 0x000fe20000060100 */
[----:B------:R-:W-:Y:S02]  /*02e0*/  PLOP3.LUT P3, PT, PT, PT, UP3, 0x80, 0x8 ;  /* 0x000000000008781c */ /* 0x000fe40003f6f038 */
[----:B------:R-:W-:Y:S02]  /*02f0*/  ISETP.NE.OR P0, PT, R0, 0x3, !P2 ;  /* 0x000000030000780c */ /* 0x000fe40005705670 */
[----:B------:R-:W-:-:S04]  /*0300*/  ISETP.EQ.OR.EX P5, PT, R3, RZ, !P3, P4 ;  /* 0x000000ff0300720c */ /* 0x000fc80005fa2740 */
[----:B------:R-:W-:Y:S01]  /*0310*/  P2R R98, PR, RZ, 0x20 ;  /* 0x00000020ff627803 */ /* 0x000fe20000000000 */
[----:B------:R-:W-:Y:S05]  /*0320*/  @P1 BRA `(.L_x_5) ;  /* 0x0000000000201947 */ /* 0x000fea0003800000 */
[----:B------:R-:W1:Y:S02]  /*0330*/  LDCU.64 UR4, c[0x0][0x348] ;  /* 0x00006900ff0477ac */ /* 0x000e640008000a00 */
[----:B-1----:R-:W-:Y:S02]  /*0340*/  UIADD3 UR6, UP1, UPT, UR4, 0x80, URZ ;  /* 0x0000008004067890 */ /* 0x002fe4000ff3e0ff */
[----:B------:R-:W-:Y:S02]  /*0350*/  UIADD3 UR4, UP0, UPT, UR4, 0x180, URZ ;  /* 0x0000018004047890 */ /* 0x000fe4000ff1e0ff */
[----:B------:R-:W-:Y:S02]  /*0360*/  UIADD3.X UR7, UPT, UPT, URZ, UR5, URZ, UP1, !UPT ;  /* 0x00000005ff077290 */ /* 0x000fe40008ffe4ff */
[----:B------:R-:W-:-:S07]  /*0370*/  UIADD3.X UR5, UPT, UPT, URZ, UR5, URZ, UP0, !UPT ;  /* 0x00000005ff057290 */ /* 0x000fce00087fe4ff */
[----:B------:R1:W-:Y:S02]  /*0380*/  UTMACCTL.PF [UR6] ;  /* 0x00000000060079b9 */ /* 0x0003e40008040000 */
[----:B------:R1:W-:Y:S02]  /*0390*/  UTMACCTL.PF [UR4] ;  /* 0x00000000040079b9 */ /* 0x0003e40008040000 */
[----:B-1----:R-:W-:Y:S01]  /*03a0*/  NOP ;  /* 0x0000000000007918 */ /* 0x002fe20000000000 */
.L_x_5:
[----:B------:R-:W-:Y:S05]  /*03b0*/  BSYNC.RECONVERGENT B0 ;  /* 0x0000000000007941 */ /* 0x000fea0003800200 */
.L_x_4:
[----:B------:R-:W-:Y:S04]  /*03c0*/  BSSY.RECONVERGENT B0, `(.L_x_6) ;  /* 0x000000a000007945 */ /* 0x000fe80003800200 */
        /* <DEDUP_REMOVED lines=9> */
.L_x_7:
[----:B------:R-:W-:Y:S05]  /*0460*/  BSYNC.RECONVERGENT B0 ;  /* 0x0000000000007941 */ /* 0x000fea0003800200 */
.L_x_6:
[----:B------:R-:W-:Y:S01]  /*0470*/  UPLOP3.LUT UP2, UPT, UPT, UPT, UPT, 0x80, 0x8 ;  /* 0x000000000008789c */ /* 0x000fe20003f4f070 */
[----:B------:R-:W-:Y:S10]  /*0480*/  @!P5 BRA `(.L_x_8) ;  /* 0x000000000024d947 */ /* 0x000ff40003800000 */
[----:B------:R-:W-:Y:S01]  /*0490*/  ISETP.NE.U32.AND P1, PT, R2, RZ, PT ;  /* 0x000000ff0200720c */ /* 0x000fe20003f25070 */
[----:B------:R-:W-:Y:S01]  /*04a0*/  USEL UR4, URZ, 0xffffffff, UP3 ;  /* 0xffffffffff047887 */ /* 0x000fe20009800000 */
[----:B-----5:R-:W-:Y:S02]  /*04b0*/  FSETP.NEU.AND P0, PT, R41, RZ, PT ;  /* 0x000000ff2900720b */ /* 0x020fe40003f0d000 */
[----:B------:R-:W-:-:S11]  /*04c0*/  ISETP.NE.AND.EX P1, PT, R3, RZ, PT, P1 ;  /* 0x000000ff0300720c */ /* 0x000fd60003f25310 */
[----:B------:R-:W-:Y:S02]  /*04d0*/  VOTEU.ANY UP0, P0 ;  /* 0x0000000000ff7886 */ /* 0x000fe40000000100 */
[----:B------:R-:W-:-:S05]  /*04e0*/  VOTEU.ANY UP1, P1 ;  /* 0x0000000000ff7886 */ /* 0x000fca0000820100 */
[----:B------:R-:W-:-:S04]  /*04f0*/  @!UP1 USEL UR4, URZ, 0xffffffff, UP0 ;  /* 0xffffffffff049887 */ /* 0x000fc80008000000 */
[----:B------:R-:W-:-:S04]  /*0500*/  ULOP3.LUT UR4, UR4, 0x1, URZ, 0xc0, !UPT ;  /* 0x0000000104047892 */ /* 0x000fc8000f8ec0ff */
[----:B------:R-:W-:-:S11]  /*0510*/  UISETP.NE.U32.AND UP2, UPT, UR4, 0x1, UPT ;  /* 0x000000010400788c */ /* 0x000fd6000bf45070 */
.L_x_8:
[----:B------:R-:W1:Y:S01]  /*0520*/  SHFL.IDX PT, R2, R95, RZ, 0x1f ;  /* 0x00001fff5f027589 */ /* 0x000e6200000e0000 */
[----:B------:R-:W-:-:S04]  /*0530*/  UISETP.NE.AND UP0, UPT, UR15, 0x2, UPT ;  /* 0x000000020f00788c */ /* 0x000fc8000bf05270 */
[----:B------:R-:W-:Y:S01]  /*0540*/  USEL UR46, URZ, 0x1, UP0 ;  /* 0x00000001ff2e7887 */ /* 0x000fe20008000000 */
[----:B-1----:R-:W-:-:S13]  /*0550*/  ISETP.NE.AND P0, PT, R2, RZ, PT ;  /* 0x000000ff0200720c */ /* 0x002fda0003f05270 */
[----:B------:R-:W-:Y:S05]  /*0560*/  @P0 BRA `(.L_x_9) ;  /* 0x0000000000680947 */ /* 0x000fea0003800000 */
[----:B------:R-:W1:Y:S01]  /*0570*/  S2UR UR4, SR_CgaCtaId ;  /* 0x00000000000479c3 */ /* 0x000e620000008800 */
[----:B------:R-:W-:Y:S01]  /*0580*/  UMOV UR5, 0x400 ;  /* 0x0000040000057882 */ /* 0x000fe20000000000 */
[----:B------:R-:W-:Y:S01]  /*0590*/  UMOV UR6, 0x1 ;  /* 0x0000000100067882 */ /* 0x000fe20000000000 */
[----:B------:R-:W-:Y:S01]  /*05a0*/  ELECT P0, URZ, PT ;  /* 0x0000000000ff782f */ /* 0x000fe20003800000 */
[----:B------:R-:W-:-:S04]  /*05b0*/  UIADD3 UR6, UPT, UPT, -UR6, 0x100000, URZ ;  /* 0x0010000006067890 */ /* 0x000fc8000fffe1ff */
[----:B------:R-:W-:Y:S02]  /*05c0*/  USHF.L.U32 UR7, UR6, 0xb, URZ ;  /* 0x0000000b06077899 */ /* 0x000fe400080006ff */
[----:B------:R-:W-:Y:S02]  /*05d0*/  USHF.L.U32 UR6, UR6, 0x1, URZ ;  /* 0x0000000106067899 */ /* 0x000fe400080006ff */
[----:B-1----:R-:W-:Y:S01]  /*05e0*/  ULEA UR4, UR4, UR5, 0x18 ;  /* 0x0000000504047291 */ /* 0x002fe2000f8ec0ff */
[----:B------:R-:W1:Y:S11]  /*05f0*/  FENCE.VIEW.ASYNC.S ;  /* 0x00000000000073c6 */ /* 0x000e760000000000 */
[----:B-1----:R1:W3:Y:S01]  /*0600*/  SYNCS.EXCH.64 URZ, [UR4], UR6 ;  /* 0x0000000604ff75b2 */ /* 0x0022e20008000100 */
[----:B------:R1:W4:Y:S01]  /*0610*/  SYNCS.EXCH.64 URZ, [UR4+0x40], UR6 ;  /* 0x0000400604ff75b2 */ /* 0x0003220008000100 */
[----:B------:R1:W1:Y:S01]  /*0620*/  SYNCS.EXCH.64 URZ, [UR4+0x8], UR6 ;  /* 0x0000080604ff75b2 */ /* 0x0002620008000100 */
        /* <DEDUP_REMOVED lines=13> */
[----:B------:R-:W-:Y:S01]  /*0700*/  NOP ;  /* 0x0000000000007918 */ /* 0x000fe20000000000 */
.L_x_9:
[----:B------:R-:W2:Y:S01]  /*0710*/  SHFL.IDX PT, R2, R95, RZ, 0x1f ;  /* 0x00001fff5f027589 */ /* 0x000ea200000e0000 */
[----:B------:R-:W-:Y:S01]  /*0720*/  NOP ;  /* 0x0000000000007918 */ /* 0x000fe20000000000 */
[----:B--2---:R-:W-:-:S13]  /*0730*/  ISETP.NE.AND P0, PT, R2, 0x1, PT ;  /* 0x000000010200780c */ /* 0x004fda0003f05270 */
[----:B------:R-:W-:Y:S05]  /*0740*/  @P0 BRA `(.L_x_10) ;  /* 0x0000000000500947 */ /* 0x000fea0003800000 */
[----:B-1----:R-:W1:Y:S01]  /*0750*/  S2UR UR4, SR_CgaCtaId ;  /* 0x00000000000479c3 */ /* 0x002e620000008800 */
[----:B------:R-:W-:Y:S01]  /*0760*/  UMOV UR5, 0x400 ;  /* 0x0000040000057882 */ /* 0x000fe20000000000 */
[----:B------:R-:W-:Y:S01]  /*0770*/  UMOV UR8, 0x20 ;  /* 0x0000002000087882 */ /* 0x000fe20000000000 */
[----:B------:R-:W-:Y:S01]  /*0780*/  UMOV UR6, 0x80 ;  /* 0x0000008000067882 */ /* 0x000fe20000000000 */
[----:B------:R-:W-:-:S04]  /*0790*/  UIADD3 UR8, UPT, UPT, -UR8, 0x100000, URZ ;  /* 0x0010000008087890 */ /* 0x000fc8000fffe1ff */
[----:B------:R-:W-:Y:S02]  /*07a0*/  USHF.L.U32 UR9, UR8, 0xb, URZ ;  /* 0x0000000b08097899 */ /* 0x000fe400080006ff */
[----:B------:R-:W-:Y:S02]  /*07b0*/  USHF.L.U32 UR8, UR8, 0x1, URZ ;  /* 0x0000000108087899 */ /* 0x000fe400080006ff */
[----:B------:R-:W-:-:S04]  /*07c0*/  UIADD3 UR6, UPT, UPT, -UR6, 0x100000, URZ ;  /* 0x0010000006067890 */ /* 0x000fc8000fffe1ff */
[----:B------:R-:W-:Y:S02]  /*07d0*/  USHF.L.U32 UR7, UR6, 0xb, URZ ;  /* 0x0000000b06077899 */ /* 0x000fe400080006ff */
[----:B------:R-:W-:Y:S01]  /*07e0*/  USHF.L.U32 UR6, UR6, 0x1, URZ ;  /* 0x0000000106067899 */ /* 0x000fe200080006ff */
[----:B------:R-:W-:Y:S01]  /*07f0*/  ELECT P0, URZ, PT ;  /* 0x0000000000ff782f */ /* 0x000fe20003800000 */
[----:B-1----:R-:W-:Y:S01]  /*0800*/  ULEA UR4, UR4, UR5, 0x18 ;  /* 0x0000000504047291 */ /* 0x002fe2000f8ec0ff */
[----:B------:R-:W1:Y:S11]  /*0810*/  FENCE.VIEW.ASYNC.S ;  /* 0x00000000000073c6 */ /* 0x000e760000000000 */
[----:B-1----:R2:W1:Y:S01]  /*0820*/  SYNCS.EXCH.64 URZ, [UR4+0x80], UR8 ;  /* 0x0000800804ff75b2 */ /* 0x0024620008000100 */
[----:B------:R2:W1:Y:S01]  /*0830*/  SYNCS.EXCH.64 URZ, [UR4+0x98], UR6 ;  /* 0x0000980604ff75b2 */ /* 0x0004620008000100 */
[----:B------:R2:W1:Y:S01]  /*0840*/  SYNCS.EXCH.64 URZ, [UR4+0x88], UR8 ;  /* 0x0000880804ff75b2 */ /* 0x0004620008000100 */
[----:B------:R2:W1:Y:S01]  /*0850*/  SYNCS.EXCH.64 URZ, [UR4+0xa0], UR6 ;  /* 0x0000a00604ff75b2 */ /* 0x0004620008000100 */
[----:B------:R2:W1:Y:S01]  /*0860*/  SYNCS.EXCH.64 URZ, [UR4+0x90], UR8 ;  /* 0x0000900804ff75b2 */ /* 0x0004620008000100 */
[----:B------:R2:W1:Y:S02]  /*0870*/  SYNCS.EXCH.64 URZ, [UR4+0xa8], UR6 ;  /* 0x0000a80604ff75b2 */ /* 0x0004640008000100 */
[----:B--2---:R-:W-:Y:S01]  /*0880*/  NOP ;  /* 0x0000000000007918 */ /* 0x004fe20000000000 */
.L_x_10:
[----:B------:R-:W2:Y:S01]  /*0890*/  SHFL.IDX PT, R2, R95, RZ, 0x1f ;  /* 0x00001fff5f027589 */ /* 0x000ea200000e0000 */
[----:B------:R-:W-:Y:S01]  /*08a0*/  NOP ;  /* 0x0000000000007918 */ /* 0x000fe20000000000 */
[----:B--2---:R-:W-:-:S13]  /*08b0*/  ISETP.NE.AND P0, PT, R2, 0x3, PT ;  /* 0x000000030200780c */ /* 0x004fda0003f05270 */
[----:B------:R-:W-:Y:S05]  /*08c0*/  @P0 BRA `(.L_x_11) ;  /* 0x0000000000300947 */ /* 0x000fea0003800000 */
[----:B-1----:R-:W1:Y:S01]  /*08d0*/  S2UR UR4, SR_CgaCtaId ;  /* 0x00000000000479c3 */ /* 0x002e620000008800 */
[----:B------:R-:W-:Y:S01]  /*08e0*/  UMOV UR6, 0x400 ;  /* 0x0000040000067882 */ /* 0x000fe20000000000 */
[----:B------:R-:W-:Y:S01]  /*08f0*/  UMOV UR5, 0x20 ;  /* 0x0000002000057882 */ /* 0x000fe20000000000 */
[----:B------:R-:W-:Y:S01]  /*0900*/  ELECT P0, URZ, PT ;  /* 0x0000000000ff782f */ /* 0x000fe20003800000 */
[----:B-1----:R-:W-:Y:S02]  /*0910*/  ULEA UR6, UR4, UR6, 0x18 ;  /* 0x0000000604067291 */ /* 0x002fe4000f8ec0ff */
[----:B------:R-:W-:-:S04]  /*0920*/  UIADD3 UR4, UPT, UPT, -UR5, 0x100000, URZ ;  /* 0x0010000005047890 */ /* 0x000fc8000fffe1ff */
[----:B------:R-:W-:Y:S02]  /*0930*/  USHF.L.U32 UR5, UR4, 0xb, URZ ;  /* 0x0000000b04057899 */ /* 0x000fe400080006ff */
[----:B------:R-:W-:Y:S01]  /*0940*/  USHF.L.U32 UR4, UR4, 0x1, URZ ;  /* 0x0000000104047899 */ /* 0x000fe200080006ff */
[----:B------:R-:W1:Y:S11]  /*0950*/  FENCE.VIEW.ASYNC.S ;  /* 0x00000000000073c6 */ /* 0x000e760000000000 */
[----:B-1----:R2:W1:Y:S01]  /*0960*/  SYNCS.EXCH.64 URZ, [UR6+0xb0], UR4 ;  /* 0x0000b00406ff75b2 */ /* 0x0024620008000100 */
[----:B------:R2:W1:Y:S02]  /*0970*/  SYNCS.EXCH.64 URZ, [UR6+0xb8], UR4 ;  /* 0x0000b80406ff75b2 */ /* 0x0004640008000100 */
[----:B--2---:R-:W-:Y:S01]  /*0980*/  NOP ;  /* 0x0000000000007918 */ /* 0x004fe20000000000 */
.L_x_11:
[----:B------:R-:W2:Y:S01]  /*0990*/  SHFL.IDX PT, R2, R95, RZ, 0x1f ;  /* 0x00001fff5f027589 */ /* 0x000ea200000e0000 */
[----:B------:R-:W-:Y:S01]  /*09a0*/  NOP ;  /* 0x0000000000007918 */ /* 0x000fe20000000000 */
[----:B--2---:R-:W-:-:S13]  /*09b0*/  ISETP.NE.AND P0, PT, R2, 0x4, PT ;  /* 0x000000040200780c */ /* 0x004fda0003f05270 */
[----:B------:R-:W-:Y:S05]  /*09c0*/  @P0 BRA `(.L_x_12) ;  /* 0x0000000000440947 */ /* 0x000fea0003800000 */
[----:B-1----:R-:W1:Y:S01]  /*09d0*/  S2UR UR6, SR_CgaCtaId ;  /* 0x00000000000679c3 */ /* 0x002e620000008800 */
[----:B------:R-:W-:Y:S01]  /*09e0*/  UMOV UR4, 0x100 ;  /* 0x0000010000047882 */ /* 0x000fe20000000000 */
[----:B------:R-:W-:Y:S01]  /*09f0*/  UMOV UR5, 0x400 ;  /* 0x0000040000057882 */ /* 0x000fe20000000000 */
[----:B------:R-:W-:Y:S01]  /*0a00*/  USEL UR4, UR4, 0xe0, UP2 ;  /* 0x000000e004047887 */ /* 0x000fe20009000000 */
[----:B------:R-:W-:Y:S01]  /*0a10*/  UMOV UR8, 0x1 ;  /* 0x0000000100087882 */ /* 0x000fe20000000000 */
[----:B------:R-:W-:Y:S01]  /*0a20*/  ELECT P0, URZ, PT ;  /* 0x0000000000ff782f */ /* 0x000fe20003800000 */
[----:B------:R-:W-:-:S04]  /*0a30*/  UIADD3 UR8, UPT, UPT, -UR8, 0x100000, URZ ;  /* 0x0010000008087890 */ /* 0x000fc8000fffe1ff */
[----:B------:R-:W-:Y:S02]  /*0a40*/  USHF.L.U32 UR9, UR8, 0xb, URZ ;  /* 0x0000000b08097899 */ /* 0x000fe400080006ff */
[----:B------:R-:W-:Y:S02]  /*0a50*/  USHF.L.U32 UR8, UR8, 0x1, URZ ;  /* 0x0000000108087899 */ /* 0x000fe400080006ff */
[----:B-1----:R-:W-:Y:S02]  /*0a60*/  ULEA UR6, UR6, UR5, 0x18 ;  /* 0x0000000506067291 */ /* 0x002fe4000f8ec0ff */
[----:B------:R-:W-:-:S04]  /*0a70*/  UIADD3 UR4, UPT, UPT, -UR4, 0x100000, URZ ;  /* 0x0010000004047890 */ /* 0x000fc8000fffe1ff */
[----:B------:R-:W-:Y:S02]  /*0a80*/  USHF.L.U32 UR5, UR4, 0xb, URZ ;  /* 0x0000000b04057899 */ /* 0x000fe400080006ff */
[----:B------:R-:W-:Y:S01]  /*0a90*/  USHF.L.U32 UR4, UR4, 0x1, URZ ;  /* 0x0000000104047899 */ /* 0x000fe200080006ff */
[----:B------:R-:W1:Y:S03]  /*0aa0*/  FENCE.VIEW.ASYNC.S ;  /* 0x00000000000073c6 */ /* 0x000e660000000000 */
[----:B-1----:R2:W1:Y:S08]  /*0ab0*/  SYNCS.EXCH.64 URZ, [UR6+0xc0], UR8 ;  /* 0x0000c00806ff75b2 */ /* 0x0024700008000100 */
[----:B------:R2:W1:Y:S02]  /*0ac0*/  SYNCS.EXCH.64 URZ, [UR6+0xc8], UR4 ;  /* 0x0000c80406ff75b2 */ /* 0x0004640008000100 */
[----:B--2---:R-:W-:Y:S01]  /*0ad0*/  NOP ;  /* 0x0000000000007918 */ /* 0x004fe20000000000 */
.L_x_12:
[----:B------:R-:W2:Y:S01]  /*0ae0*/  SHFL.IDX PT, R2, R95, RZ, 0x1f ;  /* 0x00001fff5f027589 */ /* 0x000ea200000e0000 */
[----:B------:R-:W1:Y:S01]  /*0af0*/  S2UR UR28, SR_CTAID.X ;  /* 0x00000000001c79c3 */ /* 0x000e620000002500 */
[----:B------:R-:W-:-:S07]  /*0b00*/  NOP ;  /* 0x0000000000007918 */ /* 0x000fce0000000000 */
[----:B------:R-:W1:Y:S01]  /*0b10*/  S2UR UR22, SR_CTAID.Y ;  /* 0x00000000001679c3 */ /* 0x000e620000002600 */
[----:B--2---:R-:W-:-:S13]  /*0b20*/  ISETP.NE.AND P0, PT, R2, 0x5, PT ;  /* 0x000000050200780c */ /* 0x004fda0003f05270 */
[----:B-1----:R-:W-:Y:S05]  /*0b30*/  @P0 BRA `(.L_x_13) ;  /* 0x0000000000480947 */ /* 0x002fea0003800000 */
[----:B------:R-:W1:Y:S01]  /*0b40*/  S2UR UR4, SR_CgaCtaId ;  /* 0x00000000000479c3 */ /* 0x000e620000008800 */
        /* <DEDUP_REMOVED lines=12> */
[----:B-1----:R1:W2:Y:S01]  /*0c10*/  SYNCS.EXCH.64 URZ, [UR4+0xd0], UR8 ;  /* 0x0000d00804ff75b2 */ /* 0x0022a20008000100 */
[----:B------:R1:W1:Y:S01]  /*0c20*/  SYNCS.EXCH.64 URZ, [UR4+0xe0], UR6 ;  /* 0x0000e00604ff75b2 */ /* 0x0002620008000100 */
[----:B------:R1:W1:Y:S01]  /*0c30*/  SYNCS.EXCH.64 URZ, [UR4+0xd8], UR8 ;  /* 0x0000d80804ff75b2 */ /* 0x0002620008000100 */
[----:B------:R1:W1:Y:S01]  /*0c40*/  SYNCS.EXCH.64 URZ, [UR4+0xe8], UR6 ;  /* 0x0000e80604ff75b2 */ /* 0x0002620008000100 */
[----:B------:R-:W-:Y:S01]  /*0c50*/  NOP ;  /* 0x0000000000007918 */ /* 0x000fe20000000000 */
.L_x_13:
[----:B------:R-:W-:-:S05]  /*0c60*/  CS2R.32 R89, SR_CgaSize ;  /* 0x0000000000597805 */ /* 0x000fca0000008a00 */
[----:B------:R-:W-:-:S05]  /*0c70*/  IMAD R89, R89, -0xa0, RZ ;  /* 0xffffff6059597824 */ /* 0x000fca00078e02ff */
[----:B------:R-:W-:-:S14]  /*0c80*/  R2UR UR5, R89 ;  /* 0x00000000590572ca */ /* 0x000fdc00000e0000 */
[----:B------:R-:W3:Y:S01]  /*0c90*/  LDCU UR5, c[0x0][UR5+0x2b0] ;  /* 0x00005600050577ac */ /* 0x000ee20008000800 */
[----:B------:R-:W-:Y:S02]  /*0ca0*/  I2FP.F32.U32 R5, UR28 ;  /* 0x0000001c00057c45 */ /* 0x000fe40008201000 */
[----:B------:R-:W-:-:S05]  /*0cb0*/  CS2R.32 R2, SR_CgaSize ;  /* 0x0000000000027805 */ /* 0x000fca0000008a00 */
[----:B------:R-:W-:-:S06]  /*0cc0*/  IMAD R2, R2, -0xa0, RZ ;  /* 0xffffff6002027824 */ /* 0x000fcc00078e02ff */
[----:B------:R-:W4:Y:S01]  /*0cd0*/  LDC R2, c[0x0][R2+0x2a0] ;  /* 0x0000a80002027b82 */ /* 0x000f220000000800 */
[----:B------:R-:W-:Y:S02]  /*0ce0*/  I2FP.F32.U32 R4, UR22 ;  /* 0x0000001600047c45 */ /* 0x000fe40008201000 */
[----:B------:R-:W-:-:S05]  /*0cf0*/  CS2R.32 R89, SR_CgaSize ;  /* 0x0000000000597805 */ /* 0x000fca0000008a00 */
[----:B------:R-:W-:-:S05]  /*0d00*/  IMAD R89, R89, -0xa0, RZ ;  /* 0xffffff6059597824 */ /* 0x000fca00078e02ff */
[----:B-1----:R-:W-:-:S14]  /*0d10*/  R2UR UR4, R89 ;  /* 0x00000000590472ca */ /* 0x002fdc00000e0000 */
[----:B------:R-:W1:Y:S01]  /*0d20*/  LDCU UR4, c[0x0][UR4+0x2b4] ;  /* 0x00005680040477ac */ /* 0x000e620008000800 */
[----:B------:R-:W-:Y:S01]  /*0d30*/  NOP ;  /* 0x0000000000007918 */ /* 0x000fe20000000000 */
[----:B------:R-:W2:Y:S01]  /*0d40*/  S2R R17, SR_CTAID.Z ;  /* 0x0000000000117919 */ /* 0x000ea20000002700 */
[----:B------:R-:W4:Y:S01]  /*0d50*/  LDCU UR18, c[0x0][0xc24] ;  /* 0x00018480ff1277ac */ /* 0x000f220008000800 */
[----:B------:R-:W-:-:S05]  /*0d60*/  CS2R.32 R3, SR_CgaSize ;  /* 0x0000000000037805 */ /* 0x000fca0000008a00 */
[----:B------:R-:W-:-:S06]  /*0d70*/  IMAD R3, R3, -0xa0, RZ ;  /* 0xffffff6003037824 */ /* 0x000fcc00078e02ff */
[----:B------:R-:W2:Y:S01]  /*0d80*/  LDC R3, c[0x0][R3+0x2a4] ;  /* 0x0000a90003037b82 */ /* 0x000ea20000000800 */
[----:B---3--:R-:W-:Y:S01]  /*0d90*/  FMUL R5, R5, UR5 ;  /* 0x0000000505057c20 */ /* 0x008fe20008400000 */
[----:B-1----:R-:W-:-:S03]  /*0da0*/  FMUL R4, R4, UR4 ;  /* 0x0000000404047c20 */ /* 0x002fc60008400000 */
[----:B------:R-:W1:Y:S01]  /*0db0*/  F2I.U32.TRUNC.NTZ R89, R5 ;  /* 0x0000000500597305 */ /* 0x000e62000020f000 */
[----:B----4-:R-:W-:-:S07]  /*0dc0*/  UISETP.GE.AND UP0, UPT, UR18, 0x1, UPT ;  /* 0x000000011200788c */ /* 0x010fce000bf06270 */
[----:B------:R-:W3:Y:S01]  /*0dd0*/  F2I.U32.TRUNC.NTZ R88, R4 ;  /* 0x0000000400587305 */ /* 0x000ee2000020f000 */
[----:B-1----:R-:W-:-:S05]  /*0de0*/  IADD3 R89, PT, PT, -R89, RZ, RZ ;  /* 0x000000ff59597210 */ /* 0x002fca0007ffe1ff */
[----:B------:R-:W-:Y:S01]  /*0df0*/  IMAD R89, R2, R89, UR28 ;  /* 0x0000001c02597e24 */ /* 0x000fe2000f8e0259 */
[----:B---3--:R-:W-:-:S05]  /*0e00*/  IADD3 R88, PT, PT, -R88, RZ, RZ ;  /* 0x000000ff58587210 */ /* 0x008fca0007ffe1ff */
[----:B--2---:R-:W-:Y:S01]  /*0e10*/  IMAD R88, R3, R88, UR22 ;  /* 0x0000001603587e24 */ /* 0x004fe2000f8e0258 */
[----:B------:R-:W-:Y:S06]  /*0e20*/  BAR.SYNC.DEFER_BLOCKING 0x0 ;  /* 0x0000000000007b1d */ /* 0x000fec0000010000 */
[----:B------:R-:W-:Y:S05]  /*0e30*/  BRA.U !UP0, `(.L_x_14) ;  /* 0x0000000108d47547 */ /* 0x000fea000b800000 */
[----:B------:R-:W1:Y:S01]  /*0e40*/  LDCU.128 UR24, c[0x0][0xc10] ;  /* 0x00018200ff1877ac */ /* 0x000e620008000c00 */
[----:B------:R-:W2:Y:S01]  /*0e50*/  LDCU UR14, c[0x0][0x370] ;  /* 0x00006e00ff0e77ac */ /* 0x000ea20008000800 */
[----:B------:R-:W3:Y:S01]  /*0e60*/  LDCU UR8, c[0x0][0x374] ;  /* 0x00006e80ff0877ac */ /* 0x000ee20008000800 */
[----:B------:R-:W4:Y:S01]  /*0e70*/  LDCU UR19, c[0x0][0xc0c] ;  /* 0x00018180ff1377ac */ /* 0x000f220008000800 */
[----:B------:R-:W4:Y:S01]  /*0e80*/  LDCU UR9, c[0x0][0xc20] ;  /* 0x00018400ff0977ac */ /* 0x000f220008000800 */
[----:B------:R-:W4:Y:S01]  /*0e90*/  LDCU.64 UR16, c[0x0][0xc28] ;  /* 0x00018500ff1077ac */ /* 0x000f220008000a00 */
[----:B-1----:R-:W-:Y:S02]  /*0ea0*/  UISETP.NE.AND UP0, UPT, UR26, 0x1, UPT ;  /* 0x000000011a00788c */ /* 0x002fe4000bf05270 */
[----:B---3--:R-:W-:Y:S02]  /*0eb0*/  UIMAD.WIDE.U32 UR4, UR8, UR27, URZ ;  /* 0x0000001b080472a5 */ /* 0x008fe4000f8e00ff */
[----:B--2---:R-:W-:-:S02]  /*0ec0*/  UIMAD.WIDE.U32 UR6, UR14, UR24, URZ ;  /* 0x000000180e0672a5 */ /* 0x004fc4000f8e00ff */
[----:B----4-:R-:W-:Y:S02]  /*0ed0*/  UISETP.NE.AND UP1, UPT, UR19, 0x1, UPT ;  /* 0x000000011300788c */ /* 0x010fe4000bf25270 */
[----:B------:R-:W-:Y:S01]  /*0ee0*/  UIMAD.WIDE.U32 UR10, UR22, UR27, URZ ;  /* 0x0000001b160a72a5 */ /* 0x000fe2000f8e00ff */
[----:B------:R-:W-:Y:S01]  /*0ef0*/  UMOV UR4, UR5 ;  /* 0x0000000500047c82 */ /* 0x000fe20008000000 */
[----:B------:R-:W-:Y:S02]  /*0f00*/  UISETP.NE.AND UP4, UPT, UR18, 0x1, UPT ;  /* 0x000000011200788c */ /* 0x000fe4000bf85270 */
[----:B------:R-:W-:-:S03]  /*0f10*/  @UP0 USHF.R.U32.HI UR8, URZ, UR9, UR4 ;  /* 0x00000009ff080299 */ /* 0x000fc60008011604 */
[----:B------:R-:W-:Y:S01]  /*0f20*/  UMOV UR6, UR11 ;  /* 0x0000000b00067c82 */ /* 0x000fe20008000000 */
[----:B------:R-:W-:Y:S01]  /*0f30*/  UMOV UR4, UR7 ;  /* 0x0000000700047c82 */ /* 0x000fe20008000000 */
[----:B------:R-:W-:Y:S02]  /*0f40*/  USHF.R.U32.HI UR10, URZ, UR9, UR6 ;  /* 0x00000009ff0a7299 */ /* 0x000fe40008011606 */
[----:B------:R-:W-:Y:S02]  /*0f50*/  @UP1 USHF.R.U32.HI UR14, URZ, UR25, UR4 ;  /* 0x00000019ff0e1299 */ /* 0x000fe40008011604 */
[----:B------:R-:W-:Y:S02]  /*0f60*/  UIMAD.WIDE.U32 UR4, UR8, UR16, URZ ;  /* 0x00000010080472a5 */ /* 0x000fe4000f8e00ff */
[----:B------:R-:W-:Y:S02]  /*0f70*/  UIMAD.WIDE.U32 UR12, UR28, UR24, URZ ;  /* 0x000000181c0c72a5 */ /* 0x000fe4000f8e00ff */
[----:B------:R-:W-:-:S03]  /*0f80*/  UIMAD.WIDE.U32 UR6, UR14, UR16, URZ ;  /* 0x000000100e0672a5 */ /* 0x000fc6000f8e00ff */
[----:B------:R-:W-:Y:S02]  /*0f90*/  UMOV UR4, UR5 ;  /* 0x0000000500047c82 */ /* 0x000fe40008000000 */
[----:B------:R-:W-:Y:S01]  /*0fa0*/  @UP4 USHF.R.U32.HI UR8, URZ, UR17, UR4 ;  /* 0x00000011ff084299 */ /* 0x000fe20008011604 */
[----:B------:R-:W-:Y:S02]  /*0fb0*/  UMOV UR9, UR13 ;  /* 0x0000000d00097c82 */ /* 0x000fe40008000000 */
[----:B------:R-:W-:Y:S01]  /*0fc0*/  UMOV UR4, UR7 ;  /* 0x0000000700047c82 */ /* 0x000fe20008000000 */
[----:B------:R-:W-:Y:S02]  /*0fd0*/  USHF.R.U32.HI UR25, URZ, UR25, UR9 ;  /* 0x00000019ff197299 */ /* 0x000fe40008011609 */
[----:B------:R-:W-:Y:S02]  /*0fe0*/  @UP4 USHF.R.U32.HI UR14, URZ, UR17, UR4 ;  /* 0x00000011ff0e4299 */ /* 0x000fe40008011604 */
[----:B------:R-:W-:-:S02]  /*0ff0*/  USEL UR9, UR22, UR10, !UP0 ;  /* 0x0000000a16097287 */ /* 0x000fc4000c000000 */
[----:B------:R-:W-:Y:S02]  /*1000*/  UIMAD UR4, UR8, UR18, URZ ;  /* 0x00000012080472a4 */ /* 0x000fe4000f8e02ff */
[----:B------:R-:W-:Y:S02]  /*1010*/  USEL UR6, UR28, UR25, !UP1 ;  /* 0x000000191c067287 */ /* 0x000fe4000c800000 */
[----:B------:R-:W-:Y:S02]  /*1020*/  UISETP.GE.AND UP0, UPT, UR9, UR4, UPT ;  /* 0x000000040900728c */ /* 0x000fe4000bf06270 */
[----:B------:R-:W-:Y:S02]  /*1030*/  UIMAD.WIDE.U32 UR4, UR9, UR16, URZ ;  /* 0x00000010090472a5 */ /* 0x000fe4000f8e00ff */
[----:B------:R-:W-:Y:S02]  /*1040*/  UIMAD UR7, UR14, UR18, URZ ;  /* 0x000000120e0772a4 */ /* 0x000fe4000f8e02ff */
[----:B------:R-:W-:-:S02]  /*1050*/  UIMAD.WIDE.U32 UR10, UR6, UR16, URZ ;  /* 0x00000010060a72a5 */ /* 0x000fc4000f8e00ff */
[----:B------:R-:W-:Y:S01]  /*1060*/  UISETP.GE.OR UP0, UPT, UR6, UR7, UP0 ;  /* 0x000000070600728c */ /* 0x000fe20008706670 */
[----:B------:R-:W-:Y:S01]  /*1070*/  UMOV UR4, UR5 ;  /* 0x0000000500047c82 */ /* 0x000fe20008000000 */
[----:B------:R-:W-:Y:S02]  /*1080*/  UIADD3 UR8, UPT, UPT, -UR9, URZ, URZ ;  /* 0x000000ff09087290 */ /* 0x000fe4000fffe1ff */
[----:B------:R-:W-:Y:S02]  /*1090*/  USHF.R.U32.HI UR4, URZ, UR17, UR4 ;  /* 0x00000011ff047299 */ /* 0x000fe40008011604 */
[----:B------:R-:W-:Y:S02]  /*10a0*/  UIMAD UR22, UR26, UR8, UR22 ;  /* 0x000000081a1672a4 */ /* 0x000fe4000f8e0216 */
[----:B------:R-:W-:Y:S02]  /*10b0*/  USEL UR7, UR9, UR4, !UP4 ;  /* 0x0000000409077287 */ /* 0x000fe4000e000000 */
[----:B------:R-:W-:Y:S01]  /*10c0*/  UIADD3 UR10, UPT, UPT, -UR6, URZ, URZ ;  /* 0x000000ff060a7290 */ /* 0x000fe2000fffe1ff */
[----:B------:R-:W-:-:S02]  /*10d0*/  @!UP0 UMOV UR4, UR11 ;  /* 0x0000000b00048c82 */ /* 0x000fc40008000000 */
[----:B------:R-:W-:Y:S02]  /*10e0*/  @!UP0 USHF.R.U32.HI UR5, URZ, UR17, UR4 ;  /* 0x00000011ff058299 */ /* 0x000fe40008011604 */
[----:B------:R-:W-:Y:S02]  /*10f0*/  UIADD3 UR4, UPT, UPT, -UR7, URZ, URZ ;  /* 0x000000ff07047290 */ /* 0x000fe4000fffe1ff */
[----:B------:R-:W-:Y:S02]  /*1100*/  @!UP0 USEL UR5, UR6, UR5, !UP4 ;  /* 0x0000000506058287 */ /* 0x000fe4000e000000 */
[----:B------:R-:W-:Y:S02]  /*1110*/  UIMAD UR8, UR18, UR4, UR9 ;  /* 0x00000004120872a4 */ /* 0x000fe4000f8e0209 */
[----:B------:R-:W-:Y:S02]  /*1120*/  @!UP0 UIADD3 UR4, UPT, UPT, UR7, -UR5, URZ ;  /* 0x8000000507048290 */ /* 0x000fe4000fffe0ff */
[----:B------:R-:W-:-:S02]  /*1130*/  @!UP0 UIMAD UR8, UR8, UR14, UR5 ;  /* 0x0000000e080882a4 */ /* 0x000fc4000f8e0205 */
[----:B------:R-:W-:Y:S02]  /*1140*/  @!UP0 UIMAD UR9, UR4, UR18, UR6 ;  /* 0x00000012040982a4 */ /* 0x000fe4000f8e0206 */
[----:B------:R-:W-:Y:S02]  /*1150*/  UIMAD UR4, UR19, UR10, UR28 ;  /* 0x0000000a130472a4 */ /* 0x000fe4000f8e021c */
[----:B------:R-:W-:Y:S01]  /*1160*/  UIMAD UR22, UR9, UR26, UR22 ;  /* 0x0000001a091672a4 */ /* 0x000fe2000f8e0216 */
[----:B------:R-:W-:Y:S02]  /*1170*/  @!UP0 UMOV UR6, UR8 ;  /* 0x0000000800068c82 */ /* 0x000fe40008000000 */
[----:B------:R-:W-:-:S12]  /*1180*/  UIMAD UR28, UR6, UR19, UR4 ;  /* 0x00000013061c72a4 */ /* 0x000fd8000f8e0204 */
.L_x_14:
[----:B------:R-:W1:Y:S02]  /*1190*/  LDCU UR4, c[0x0][0xc30] ;  /* 0x00018600ff0477ac */ /* 0x000e640008000800 */
[----:B-1----:R-:W-:-:S09]  /*11a0*/  UISETP.NE.AND UP0, UPT, UR4, 0x1, UPT ;  /* 0x000000010400788c */ /* 0x002fd2000bf05270 */
[----:B------:R-:W-:Y:S05]  /*11b0*/  BRA.U UP0, `(.L_x_15) ;  /* 0x0000000100447547 */ /* 0x000fea000b800000 */
[----:B------:R-:W1:Y:S01]  /*11c0*/  LDCU.128 UR8, c[0x0][0xc10] ;  /* 0x00018200ff0877ac */ /* 0x000e620008000c00 */
[----:B------:R-:W2:Y:S01]  /*11d0*/  LDCU UR12, c[0x0][0xc0c] ;  /* 0x00018180ff0c77ac */ /* 0x000ea20008000800 */
[----:B------:R-:W3:Y:S01]  /*11e0*/  LDCU UR13, c[0x0][0xc20] ;  /* 0x00018400ff0d77ac */ /* 0x000ee20008000800 */
[----:B-1----:R-:W-:Y:S02]  /*11f0*/  UIMAD.WIDE.U32 UR6, UR28, UR8, URZ ;  /* 0x000000081c0672a5 */ /* 0x002fe4000f8e00ff */
[----:B------:R-:W-:Y:S02]  /*1200*/  UIMAD.WIDE.U32 UR4, UR22, UR11, URZ ;  /* 0x0000000b160472a5 */ /* 0x000fe4000f8e00ff */
[----:B--2---:R-:W-:Y:S02]  /*1210*/  UISETP.NE.AND UP1, UPT, UR12, 0x1, UPT ;  /* 0x000000010c00788c */ /* 0x004fe4000bf25270 */
[----:B------:R-:W-:Y:S01]  /*1220*/  UISETP.NE.AND UP0, UPT, UR10, 0x1, UPT ;  /* 0x000000010a00788c */ /* 0x000fe2000bf05270 */
[----:B------:R-:W-:-:S02]  /*1230*/  UMOV UR6, UR7 ;  /* 0x0000000700067c82 */ /* 0x000fc40008000000 */
[----:B------:R-:W-:Y:S01]  /*1240*/  UMOV UR4, UR5 ;  /* 0x0000000500047c82 */ /* 0x000fe20008000000 */
[----:B------:R-:W-:Y:S02]  /*1250*/  USHF.R.U32.HI UR6, URZ, UR9, UR6 ;  /* 0x00000009ff067299 */ /* 0x000fe40008011606 */
[----:B---3--:R-:W-:Y:S02]  /*1260*/  USHF.R.U32.HI UR4, URZ, UR13, UR4 ;  /* 0x0000000dff047299 */ /* 0x008fe40008011604 */
[----:B------:R-:W-:Y:S02]  /*1270*/  USEL UR5, UR28, UR6, !UP1 ;  /* 0x000000061c057287 */ /* 0x000fe4000c800000 */
[----:B------:R-:W-:-:S04]  /*1280*/  USEL UR4, UR22, UR4, !UP0 ;  /* 0x0000000416047287 */ /* 0x000fc8000c000000 */
[----:B------:R-:W-:Y:S02]  /*1290*/  UIADD3 UR6, UPT, UPT, UR5, -UR4, URZ ;  /* 0x8000000405067290 */ /* 0x000fe4000fffe0ff */
[----:B------:R-:W-:Y:S02]  /*12a0*/  UIADD3 UR4, UPT, UPT, -UR5, UR4, URZ ;  /* 0x0000000405047290 */ /* 0x000fe4000fffe1ff */
[----:B------:R-:W-:Y:S02]  /*12b0*/  UIMAD UR22, UR6, UR10, UR22 ;  /* 0x0000000a061672a4 */ /* 0x000fe4000f8e0216 */
[----:B------:R-:W-:-:S12]  /*12c0*/  UIMAD UR28, UR4, UR12, UR28 ;  /* 0x0000000c041c72a4 */ /* 0x000fd8000f8e021c */
.L_x_15:
[----:B------:R-:W-:Y:S01]  /*12d0*/  BAR.SYNC.DEFER_BLOCKING 0x0 ;  /* 0x0000000000007b1d */ /* 0x000fe20000010000 */
[----:B------:R-:W-:Y:S01]  /*12e0*/  UISETP.NE.AND UP0, UPT, UR15, 0x2, UPT ;  /* 0x000000020f00788c */ /* 0x000fe2000bf05270 */
[----:B------:R-:W-:Y:S02]  /*12f0*/  ISETP.NE.OR P2, PT, R0, 0x2, !P2 ;  /* 0x000000020000780c */ /* 0x000fe40005745670 */
[----:B------:R-:W-:Y:S02]  /*1300*/  LOP3.LUT R0, R99, 0x1f, RZ, 0xc0, !PT ;  /* 0x0000001f63007812 */ /* 0x000fe400078ec0ff */
[----:B------:R-:W1:Y:S04]  /*1310*/  LDCU UR39, c[0x0][0xc24] ;  /* 0x00018480ff2777ac */ /* 0x000e680008000800 */
[----:B------:R-:W-:Y:S05]  /*1320*/  BRA.U UP0, `(.L_x_16) ;  /* 0x0000002100147547 */ /* 0x000fea000b800000 */
[----:B------:R-:W2:Y:S01]  /*1330*/  LDCU UR7, c[0x0][0x394] ;  /* 0x00007280ff0777ac */ /* 0x000ea20008000800 */
[----:B------:R-:W-:Y:S01]  /*1340*/  PLOP3.LUT P1, PT, PT, PT, UP2, 0x80, 0x8 ;  /* 0x000000000008781c */ /* 0x000fe20003f2f028 */
[----:B------:R-:W-:Y:S01]  /*1350*/  IMAD.MOV.U32 R2, RZ, RZ, RZ ;  /* 0x000000ffff027224 */ /* 0x000fe200078e00ff */
[----:B------:R-:W-:Y:S01]  /*1360*/  ISETP.EQ.OR P3, PT, R0, RZ, P2 ;  /* 0x000000ff0000720c */ /* 0x000fe20001762670 */
[----:B------:R-:W3:Y:S01]  /*1370*/  LDCU UR6, c[0x0][0x5d8] ;  /* 0x0000bb00ff0677ac */ /* 0x000ee20008000800 */
[----:B------:R-:W-:Y:S01]  /*1380*/  PLOP3.LUT P1, PT, P1, PT, PT, 0x8, 0x80 ;  /* 0x000000000080781c */ /* 0x000fe20000f2e170 */
[----:B------:R-:W4:Y:S01]  /*1390*/  LDCU UR62, c[0x0][0x370] ;  /* 0x00006e00ff3e77ac */ /* 0x000f220008000800 */
[----:B------:R-:W1:Y:S01]  /*13a0*/  LDCU.64 UR54, c[0x0][0x348] ;  /* 0x00006900ff3677ac */ /* 0x000e620008000a00 */
[----:B------:R-:W1:Y:S01]  /*13b0*/  LDCU UR61, c[0x0][0x374] ;  /* 0x00006e80ff3d77ac */ /* 0x000e620008000800 */
[----:B--2---:R-:W-:Y:S02]  /*13c0*/  UIADD3 UR5, UPT, UPT, UR7, 0x3f, URZ ;  /* 0x0000003f07057890 */ /* 0x004fe4000fffe0ff */
[----:B---3--:R-:W-:-:S02]  /*13d0*/  UIADD3 UR6, UPT, UPT, UR6, 0x3f, URZ ;  /* 0x0000003f06067890 */ /* 0x008fc4000fffe0ff */
[----:B------:R-:W-:Y:S02]  /*13e0*/  USHF.R.S32.HI UR4, URZ, 0x1f, UR5 ;  /* 0x0000001fff047899 */ /* 0x000fe40008011405 */
[----:B------:R-:W-:Y:S02]  /*13f0*/  UIADD3 UR66, UPT, UPT, UR7, 0x7e, URZ ;  /* 0x0000007e07427890 */ /* 0x000fe4000fffe0ff */
[----:B------:R-:W-:Y:S02]  /*1400*/  ULEA.HI UR4, UR4, UR5, URZ, 0x6 ;  /* 0x0000000504047291 */ /* 0x000fe4000f8f30ff */
[----:B------:R-:W-:Y:S02]  /*1410*/  UIADD3 UR5, UPT, UPT, UR7, -0x1, URZ ;  /* 0xffffffff07057890 */ /* 0x000fe4000fffe0ff */
[----:B------:R-:W-:Y:S02]  /*1420*/  USHF.R.S32.HI UR64, URZ, 0x6, UR4 ;  /* 0x00000006ff407899 */ /* 0x000fe40008011404 */
[----:B------:R-:W-:-:S02]  /*1430*/  UISETP.GE.U32.AND UP1, UPT, UR5, -0x7f, UPT ;  /* 0xffffff810500788c */ /* 0x000fc4000bf26070 */
[----:B------:R-:W-:Y:S02]  /*1440*/  UISETP.LT.U32.AND UP0, UPT, UR64, 0x8, UPT ;  /* 0x000000084000788c */ /* 0x000fe4000bf01070 */
[----:B------:R-:W-:Y:S02]  /*1450*/  USHF.R.S32.HI UR4, URZ, 0x1f, UR6 ;  /* 0x0000001fff047899 */ /* 0x000fe40008011406 */
[----:B------:R-:W-:Y:S02]  /*1460*/  USEL UR63, UR64, 0x8, UP0 ;  /* 0x00000008403f7887 */ /* 0x000fe40008000000 */
[----:B------:R-:W-:Y:S02]  /*1470*/  ULEA.HI UR4, UR4, UR6, URZ, 0x6 ;  /* 0x0000000604047291 */ /* 0x000fe4000f8f30ff */
[----:B------:R-:W-:Y:S02]  /*1480*/  UIADD3 UR51, UPT, UPT, UR63, -0x1, URZ ;  /* 0xffffffff3f337890 */ /* 0x000fe4000fffe0ff */
[----:B------:R-:W-:-:S02]  /*1490*/  @UP1 UIADD3 UR51, UPT, UPT, UR63, URZ, URZ ;  /* 0x000000ff3f331290 */ /* 0x000fc4000fffe0ff */
[----:B------:R-:W-:Y:S02]  /*14a0*/  USHF.R.S32.HI UR60, URZ, 0x6, UR4 ;  /* 0x00000006ff3c7899 */ /* 0x000fe40008011404 */
[----:B------:R-:W-:Y:S02]  /*14b0*/  UIADD3 UR65, UPT, UPT, UR64, -UR63, URZ ;  /* 0x8000003f40417290 */ /* 0x000fe4000fffe0ff */
[----:B------:R-:W-:Y:S01]  /*14c0*/  UIADD3 UR51, UPT, UPT, UR51, 0x1, URZ ;  /* 0x0000000133337890 */ /* 0x000fe2000fffe0ff */
[----:B------:R-:W-:Y:S01]  /*14d0*/  UMOV UR36, 0x1 ;  /* 0x0000000100247882 */ /* 0x000fe20000000000 */
[----:B-1--4-:R-:W-:-:S10]  /*14e0*/  UMOV UR38, URZ ;  /* 0x000000ff00267c82 */ /* 0x012fd40008000000 */
.L_x_32:
[----:B------:R-:W-:Y:S01]  /*14f0*/  IMAD.U32 R4, RZ, RZ, UR60 ;  /* 0x0000003cff047e24 */ /* 0x000fe2000f8e00ff */
[----:B------:R-:W1:Y:S04]  /*1500*/  LDCU UR59, c[0x0][0x5dc] ;  /* 0x0000bb80ff3b77ac */ /* 0x000e680008000800 */
[-C--:B------:R-:W-:Y:S01]  /*1510*/  IABS R0, R4.reuse ;  /* 0x0000000400007213 */ /* 0x080fe20000000000 */
[----:B------:R-:W2:Y:S01]  /*1520*/  LDCU UR50, c[0x0][0x5e0] ;  /* 0x0000bc00ff3277ac */ /* 0x000ea20008000800 */
[----:B------:R-:W-:Y:S02]  /*1530*/  IABS R4, R4 ;  /* 0x0000000400047213 */ /* 0x000fe40000000000 */
[----:B------:R-:W-:Y:S01]  /*1540*/  R2UR UR6, R0 ;  /* 0x00000000000672ca */ /* 0x000fe200000e0000 */
[----:B------:R-:W-:Y:S01]  /*1550*/  UMOV UR37, 0x400 ;  /* 0x0000040000257882 */ /* 0x000fe20000000000 */
[----:B------:R-:W-:Y:S01]  /*1560*/  USHF.L.U32 UR42, UR28, 0x7, URZ ;  /* 0x000000071c2a7899 */ /* 0x000fe200080006ff */
[----:B------:R-:W-:Y:S01]  /*1570*/  UMOV UR19, URZ ;  /* 0x000000ff00137c82 */ /* 0x000fe20008000000 */
[----:B-1----:R-:W-:-:S09]  /*1580*/  IMAD.U32 R3, RZ, RZ, UR59 ;  /* 0x0000003bff037e24 */ /* 0x002fd2000f8e00ff */
[----:B------:R-:W1:Y:S08]  /*1590*/  I2F.RP R6, UR6 ;  /* 0x0000000600067d06 */ /* 0x000e700008209400 */
[----:B-1----:R-:W1:Y:S02]  /*15a0*/  MUFU.RCP R5, R6 ;  /* 0x0000000600057308 */ /* 0x002e640000001000 */
[----:B-1----:R-:W-:-:S06]  /*15b0*/  VIADD R5, R5, 0xffffffe ;  /* 0x0ffffffe05057836 */ /* 0x002fcc0000000000 */
[----:B------:R-:W1:Y:S02]  /*15c0*/  F2I.FTZ.U32.TRUNC.NTZ R0, R5 ;  /* 0x0000000500007305 */ /* 0x000e64000021f000 */
[----:B-1----:R-:W-:Y:S02]  /*15d0*/  R2UR UR5, R0 ;  /* 0x00000000000572ca */ /* 0x002fe400000e0000 */
[----:B------:R-:W-:Y:S01]  /*15e0*/  IABS R0, R3 ;  /* 0x0000000300007213 */ /* 0x000fe20000000000 */
[----:B------:R-:W-:-:S03]  /*15f0*/  IMAD.U32 R3, RZ, RZ, UR22 ;  /* 0x00000016ff037e24 */ /* 0x000fc6000f8e00ff */
[----:B------:R-:W-:Y:S01]  /*1600*/  R2UR UR8, R0 ;  /* 0x00000000000872ca */ /* 0x000fe200000e0000 */
[----:B------:R-:W-:Y:S01]  /*1610*/  IMAD.MOV R0, RZ, RZ, -R4 ;  /* 0x000000ffff007224 */ /* 0x000fe200078e0a04 */
[----:B------:R-:W-:-:S04]  /*1620*/  IABS R3, R3 ;  /* 0x0000000300037213 */ /* 0x000fc80000000000 */
[----:B------:R-:W-:Y:S01]  /*1630*/  R2UR UR9, R3 ;  /* 0x00000000030972ca */ /* 0x000fe200000e0000 */
[----:B------:R-:W-:-:S04]  /*1640*/  UIADD3 UR4, UPT, UPT, URZ, -UR5, URZ ;  /* 0x80000005ff047290 */ /* 0x000fc8000fffe0ff */
[----:B------:R-:W-:Y:S02]  /*1650*/  UIMAD UR7, UR4, UR6, URZ ;  /* 0x00000006040772a4 */ /* 0x000fe4000f8e02ff */
[----:B------:R-:W1:Y:S01]  /*1660*/  I2F.RP R3, UR8 ;  /* 0x0000000800037d06 */ /* 0x000e620008209400 */
[----:B------:R-:W-:Y:S02]  /*1670*/  UMOV UR4, URZ ;  /* 0x000000ff00047c82 */ /* 0x000fe40008000000 */
[----:B------:R-:W-:Y:S02]  /*1680*/  UIMAD.WIDE.U32 UR4, UR5, UR7, UR4 ;  /* 0x00000007050472a5 */ /* 0x000fe4000f8e0004 */
[----:B------:R-:W-:-:S05]  /*1690*/  R2UR UR7, R0 ;  /* 0x00000000000772ca */ /* 0x000fca00000e0000 */
[----:B------:R-:W-:Y:S02]  /*16a0*/  UMOV UR4, UR5 ;  /* 0x0000000500047c82 */ /* 0x000fe40008000000 */
[----:B------:R-:W-:Y:S01]  /*16b0*/  UIMAD.WIDE.U32 UR4, UR4, UR9, URZ ;  /* 0x00000009040472a5 */ /* 0x000fe2000f8e00ff */
[----:B-1----:R-:W1:Y:S06]  /*16c0*/  MUFU.RCP R3, R3 ;  /* 0x0000000300037308 */ /* 0x002e6c0000001000 */
[----:B------:R-:W-:Y:S02]  /*16d0*/  UMOV UR4, UR5 ;  /* 0x0000000500047c82 */ /* 0x000fe40008000000 */
[----:B------:R-:W-:-:S04]  /*16e0*/  UIMAD UR5, UR4, UR7, UR9 ;  /* 0x00000007040572a4 */ /* 0x000fc8000f8e0209 */
[----:B------:R-:W-:Y:S01]  /*16f0*/  UISETP.GT.U32.AND UP0, UPT, UR6, UR5, UPT ;  /* 0x000000050600728c */ /* 0x000fe2000bf04070 */
[----:B-1----:R-:W-:-:S10]  /*1700*/  VIADD R4, R3, 0xffffffe ;  /* 0x0ffffffe03047836 */ /* 0x002fd40000000000 */
[----:B------:R-:W-:Y:S01]  /*1710*/  @!UP0 UIADD3 UR5, UPT, UPT, UR5, -UR6, URZ ;  /* 0x8000000605058290 */ /* 0x000fe2000fffe0ff */
[----:B------:R-:W1:Y:S01]  /*1720*/  F2I.FTZ.U32.TRUNC.NTZ R0, R4 ;  /* 0x0000000400007305 */ /* 0x000e62000021f000 */
[----:B------:R-:W-:Y:S02]  /*1730*/  @!UP0 UIADD3 UR4, UPT, UPT, UR4, 0x1, URZ ;  /* 0x0000000104048890 */ /* 0x000fe4000fffe0ff */
[----:B------:R-:W-:Y:S02]  /*1740*/  UISETP.GE.U32.AND UP1, UPT, UR5, UR6, UPT ;  /* 0x000000060500728c */ /* 0x000fe4000bf26070 */
[----:B------:R-:W-:-:S04]  /*1750*/  ULOP3.LUT UR5, UR22, UR60, URZ, 0x3c, !UPT ;  /* 0x0000003c16057292 */ /* 0x000fc8000f8e3cff */
[----:B------:R-:W-:-:S05]  /*1760*/  UISETP.GE.AND UP0, UPT, UR5, URZ, UPT ;  /* 0x000000ff0500728c */ /* 0x000fca000bf06270 */
[----:B------:R-:W-:Y:S01]  /*1770*/  @UP1 UIADD3 UR4, UPT, UPT, UR4, 0x1, URZ ;  /* 0x0000000104041890 */ /* 0x000fe2000fffe0ff */
[----:B-1----:R-:W-:Y:S01]  /*1780*/  R2UR UR5, R0 ;  /* 0x00000000000572ca */ /* 0x002fe200000e0000 */
[----:B------:R-:W-:Y:S01]  /*1790*/  UISETP.NE.AND UP1, UPT, UR60, URZ, UPT ;  /* 0x000000ff3c00728c */ /* 0x000fe2000bf25270 */
[----:B--2---:R-:W-:-:S04]  /*17a0*/  IMAD.U32 R0, RZ, RZ, UR50 ;  /* 0x00000032ff007e24 */ /* 0x004fc8000f8e00ff */
[----:B------:R-:W-:Y:S01]  /*17b0*/  UMOV UR7, UR4 ;  /* 0x0000000400077c82 */ /* 0x000fe20008000000 */
[----:B------:R-:W-:Y:S01]  /*17c0*/  IABS R0, R0 ;  /* 0x0000000000007213 */ /* 0x000fe20000000000 */
[----:B------:R-:W-:-:S03]  /*17d0*/  @!UP0 UIADD3 UR7, UPT, UPT, -UR7, URZ, URZ ;  /* 0x000000ff07078290 */ /* 0x000fc6000fffe1ff */
[----:B------:R-:W-:Y:S01]  /*17e0*/  R2UR UR9, R0 ;  /* 0x00000000000972ca */ /* 0x000fe200000e0000 */
[----:B------:R-:W-:Y:S02]  /*17f0*/  @!UP1 ULOP3.LUT UR7, URZ, UR60, URZ, 0x33, !UPT ;  /* 0x0000003cff079292 */ /* 0x000fe4000f8e33ff */
[----:B------:R-:W-:-:S04]  /*1800*/  UIADD3 UR4, UPT, UPT, URZ, -UR5, URZ ;  /* 0x80000005ff047290 */ /* 0x000fc8000fffe0ff */
[----:B------:R-:W-:Y:S01]  /*1810*/  IMAD.U32 R3, RZ, RZ, UR7 ;  /* 0x00000007ff037e24 */ /* 0x000fe2000f8e00ff */
[----:B------:R-:W-:-:S03]  /*1820*/  UIMAD UR6, UR4, UR8, URZ ;  /* 0x00000008040672a4 */ /* 0x000fc6000f8e02ff */
[----:B------:R-:W-:Y:S01]  /*1830*/  UMOV UR4, URZ ;  /* 0x000000ff00047c82 */ /* 0x000fe20008000000 */
[----:B------:R-:W-:Y:S01]  /*1840*/  IABS R3, R3 ;  /* 0x0000000300037213 */ /* 0x000fe20000000000 */
[----:B------:R-:W-:-:S03]  /*1850*/  UIMAD.WIDE.U32 UR4, UR5, UR6, UR4 ;  /* 0x00000006050472a5 */ /* 0x000fc6000f8e0004 */
[----:B------:R-:W-:Y:S02]  /*1860*/  R2UR UR10, R3 ;  /* 0x00000000030a72ca */ /* 0x000fe400000e0000 */
[----:B------:R-:W1:Y:S02]  /*1870*/  I2F.RP R3, UR9 ;  /* 0x0000000900037d06 */ /* 0x000e640008209400 */
[----:B------:R-:W-:-:S09]  /*1880*/  UMOV UR4, UR5 ;  /* 0x0000000500047c82 */ /* 0x000fd20008000000 */
[----:B------:R-:W-:Y:S01]  /*1890*/  UIMAD.WIDE.U32 UR4, UR4, UR10, URZ ;  /* 0x0000000a040472a5 */ /* 0x000fe2000f8e00ff */
[----:B-1----:R-:W1:Y:S06]  /*18a0*/  MUFU.RCP R0, R3 ;  /* 0x0000000300007308 */ /* 0x002e6c0000001000 */
[----:B------:R-:W-:Y:S02]  /*18b0*/  UMOV UR4, UR5 ;  /* 0x0000000500047c82 */ /* 0x000fe40008000000 */
[----:B------:R-:W-:-:S04]  /*18c0*/  UIADD3 UR5, UPT, UPT, -UR4, URZ, URZ ;  /* 0x000000ff04057290 */ /* 0x000fc8000fffe1ff */
[----:B------:R-:W-:-:S04]  /*18d0*/  UIMAD UR5, UR8, UR5, UR10 ;  /* 0x00000005080572a4 */ /* 0x000fc8000f8e020a */
[----:B------:R-:W-:Y:S01]  /*18e0*/  UISETP.GT.U32.AND UP0, UPT, UR8, UR5, UPT ;  /* 0x000000050800728c */ /* 0x000fe2000bf04070 */
[----:B-1----:R-:W-:Y:S02]  /*18f0*/  VIADD R0, R0, 0xffffffe ;  /* 0x0ffffffe00007836 */ /* 0x002fe40000000000 */
[----:B------:R-:W-:-:S04]  /*1900*/  IMAD.U32 R3, RZ, RZ, UR36 ;  /* 0x00000024ff037e24 */ /* 0x000fc8000f8e00ff */
[----:B------:R-:W1:Y:S04]  /*1910*/  F2I.FTZ.U32.TRUNC.NTZ R0, R0 ;  /* 0x0000000000007305 */ /* 0x000e68000021f000 */
[----:B------:R-:W-:Y:S01]  /*1920*/  @!UP0 UIADD3 UR5, UPT, UPT, UR5, -UR8, URZ ;  /* 0x8000000805058290 */ /* 0x000fe2000fffe0ff */
[----:B------:R-:W-:Y:S01]  /*1930*/  SHF.L.U32 R3, R3, 0x1f, RZ ;  /* 0x0000001f03037819 */ /* 0x000fe200000006ff */
[----:B------:R-:W-:Y:S02]  /*1940*/  @!UP0 UIADD3 UR4, UPT, UPT, UR4, 0x1, URZ ;  /* 0x0000000104048890 */ /* 0x000fe4000fffe0ff */
[----:B------:R-:W-:Y:S01]  /*1950*/  UISETP.GE.U32.AND UP1, UPT, UR5, UR8, UPT ;  /* 0x000000080500728c */ /* 0x000fe2000bf26070 */
[----:B------:R-:W2:Y:S01]  /*1960*/  S2UR UR8, SR_CgaCtaId ;  /* 0x00000000000879c3 */ /* 0x000ea20000008800 */
[----:B------:R-:W-:-:S04]  /*1970*/  ULOP3.LUT UR5, UR7, UR59, URZ, 0x3c, !UPT ;  /* 0x0000003b07057292 */ /* 0x000fc8000f8e3cff */
[----:B------:R-:W-:-:S03]  /*1980*/  UISETP.GE.AND UP0, UPT, UR5, URZ, UPT ;  /* 0x000000ff0500728c */ /* 0x000fc6000bf06270 */
[----:B-1----:R-:W-:Y:S02]  /*1990*/  R2UR UR5, R0 ;  /* 0x00000000000572ca */ /* 0x002fe400000e0000 */
[----:B------:R-:W-:Y:S02]  /*19a0*/  @UP1 UIADD3 UR4, UPT, UPT, UR4, 0x1, URZ ;  /* 0x0000000104041890 */ /* 0x000fe4000fffe0ff */
[----:B------:R-:W-:-:S05]  /*19b0*/  UISETP.NE.AND UP1, UPT, UR59, URZ, UPT ;  /* 0x000000ff3b00728c */ /* 0x000fca000bf25270 */
[----:B------:R-:W-:Y:S02]  /*19c0*/  UMOV UR6, UR4 ;  /* 0x0000000400067c82 */ /* 0x000fe40008000000 */
[----:B------:R-:W-:Y:S02]  /*19d0*/  @!UP0 UIADD3 UR6, UPT, UPT, -UR6, URZ, URZ ;  /* 0x000000ff06068290 */ /* 0x000fe4000fffe1ff */
[----:B------:R-:W-:Y:S02]  /*19e0*/  UIADD3 UR4, UPT, UPT, URZ, -UR5, URZ ;  /* 0x80000005ff047290 */ /* 0x000fe4000fffe0ff */
[----:B------:R-:W-:Y:S02]  /*19f0*/  @!UP1 ULOP3.LUT UR6, URZ, UR59, URZ, 0x33, !UPT ;  /* 0x0000003bff069292 */ /* 0x000fe4000f8e33ff */
[----:B--2---:R-:W-:-:S04]  /*1a00*/  ULEA UR37, UR8, UR37, 0x18 ;  /* 0x0000002508257291 */ /* 0x004fc8000f8ec0ff */
[----:B------:R-:W-:Y:S01]  /*1a10*/  ULEA UR8, UR38, UR37, 0x3 ;  /* 0x0000002526087291 */ /* 0x000fe2000f8e18ff */
[----:B------:R-:W-:-:S05]  /*1a20*/  IMAD.U32 R0, RZ, RZ, UR6 ;  /* 0x00000006ff007e24 */ /* 0x000fca000f8e00ff */
[----:B------:R-:W-:-:S03]  /*1a30*/  IABS R0, R0 ;  /* 0x0000000000007213 */ /* 0x000fc60000000000 */
[----:B------:R1:W2:Y:S01]  /*1a40*/  SYNCS.PHASECHK.TRANS64.TRYWAIT P0, [UR8+0x40], R3 ;  /* 0x00004003ff0075a7 */ /* 0x0002a20008001108 */
[----:B------:R-:W-:Y:S01]  /*1a50*/  R2UR UR10, R0 ;  /* 0x00000000000a72ca */ /* 0x000fe200000e0000 */
[----:B------:R-:W-:-:S03]  /*1a60*/  UIMAD UR8, UR4, UR9, URZ ;  /* 0x00000009040872a4 */ /* 0x000fc6000f8e02ff */
[----:B------:R-:W-:Y:S02]  /*1a70*/  UMOV UR4, URZ ;  /* 0x000000ff00047c82 */ /* 0x000fe40008000000 */
[----:B------:R-:W-:Y:S02]  /*1a80*/  UIMAD.WIDE.U32 UR4, UR5, UR8, UR4 ;  /* 0x00000008050472a5 */ /* 0x000fe4000f8e0004 */
[----:B------:R-:W-:-:S04]  /*1a90*/  UIADD3 UR8, UPT, UPT, -UR6, URZ, URZ ;  /* 0x000000ff06087290 */ /* 0x000fc8000fffe1ff */
[----:B------:R-:W-:Y:S01]  /*1aa0*/  UIMAD UR59, UR59, UR8, UR7 ;  /* 0x000000083b3b72a4 */ /* 0x000fe2000f8e0207 */
[----:B------:R-:W-:Y:S02]  /*1ab0*/  UMOV UR4, UR5 ;  /* 0x0000000500047c82 */ /* 0x000fe40008000000 */
[----:B------:R-:W-:-:S07]  /*1ac0*/  UIMAD.WIDE.U32 UR4, UR4, UR10, URZ ;  /* 0x0000000a040472a5 */ /* 0x000fce000f8e00ff */
[----:B------:R-:W-:Y:S02]  /*1ad0*/  UMOV UR4, UR5 ;  /* 0x0000000500047c82 */ /* 0x000fe40008000000 */
[----:B------:R-:W-:-:S04]  /*1ae0*/  UIADD3 UR5, UPT, UPT, -UR4, URZ, URZ ;  /* 0x000000ff04057290 */ /* 0x000fc8000fffe1ff */
[----:B------:R-:W-:-:S04]  /*1af0*/  UIMAD UR5, UR9, UR5, UR10 ;  /* 0x00000005090572a4 */ /* 0x000fc8000f8e020a */
[----:B------:R-:W-:-:S11]  /*1b00*/  UISETP.GT.U32.AND UP0, UPT, UR9, UR5, UPT ;  /* 0x000000050900728c */ /* 0x000fd6000bf04070 */
[----:B------:R-:W-:Y:S02]  /*1b10*/  @!UP0 UIADD3 UR5, UPT, UPT, UR5, -UR9, URZ ;  /* 0x8000000905058290 */ /* 0x000fe4000fffe0ff */
[----:B------:R-:W-:Y:S02]  /*1b20*/  @!UP0 UIADD3 UR4, UPT, UPT, UR4, 0x1, URZ ;  /* 0x0000000104048890 */ /* 0x000fe4000fffe0ff */
[----:B------:R-:W-:Y:S02]  /*1b30*/  UISETP.GE.U32.AND UP1, UPT, UR5, UR9, UPT ;  /* 0x000000090500728c */ /* 0x000fe4000bf26070 */
[----:B------:R-:W-:-:S04]  /*1b40*/  ULOP3.LUT UR5, UR6, UR50, URZ, 0x3c, !UPT ;  /* 0x0000003206057292 */ /* 0x000fc8000f8e3cff */
[----:B------:R-:W-:-:S05]  /*1b50*/  UISETP.GE.AND UP0, UPT, UR5, URZ, UPT ;  /* 0x000000ff0500728c */ /* 0x000fca000bf06270 */
[----:B------:R-:W-:Y:S02]  /*1b60*/  @UP1 UIADD3 UR4, UPT, UPT, UR4, 0x1, URZ ;  /* 0x0000000104041890 */ /* 0x000fe4000fffe0ff */
[----:B------:R-:W-:-:S05]  /*1b70*/  UISETP.NE.AND UP1, UPT, UR50, URZ, UPT ;  /* 0x000000ff3200728c */ /* 0x000fca000bf25270 */
[----:B------:R-:W-:Y:S01]  /*1b80*/  UMOV UR56, UR4 ;  /* 0x0000000400387c82 */ /* 0x000fe20008000000 */
[----:B------:R-:W-:Y:S02]  /*1b90*/  UIADD3 UR4, UPT, UPT, -UR7, URZ, URZ ;  /* 0x000000ff07047290 */ /* 0x000fe4000fffe1ff */
[----:B------:R-:W-:Y:S02]  /*1ba0*/  @!UP0 UIADD3 UR56, UPT, UPT, -UR56, URZ, URZ ;  /* 0x000000ff38388290 */ /* 0x000fe4000fffe1ff */
[----:B------:R-:W-:Y:S02]  /*1bb0*/  UISETP.GE.U32.AND UP0, UPT, UR66, 0x7f, UPT ;  /* 0x0000007f4200788c */ /* 0x000fe4000bf06070 */
[----:B------:R-:W-:Y:S02]  /*1bc0*/  @!UP1 ULOP3.LUT UR56, URZ, UR50, URZ, 0x33, !UPT ;  /* 0x00000032ff389292 */ /* 0x000fe4000f8e33ff */
[----:B------:R-:W-:Y:S02]  /*1bd0*/  UIMAD UR4, UR60, UR4, UR22 ;  /* 0x000000043c0472a4 */ /* 0x000fe4000f8e0216 */
[----:B------:R-:W-:-:S02]  /*1be0*/  UIADD3 UR5, UPT, UPT, -UR56, URZ, URZ ;  /* 0x000000ff38057290 */ /* 0x000fc4000fffe1ff */
[----:B------:R-:W-:Y:S02]  /*1bf0*/  USHF.L.U32 UR10, UR4, 0x6, URZ ;  /* 0x00000006040a7899 */ /* 0x000fe400080006ff */
[----:B------:R-:W-:Y:S01]  /*1c00*/  UIMAD UR50, UR50, UR5, UR6 ;  /* 0x00000005323272a4 */ /* 0x000fe2000f8e0206 */
[----:B-1----:R-:W-:Y:S11]  /*1c10*/  BRA.U !UP0, `(.L_x_17) ;  /* 0x00000005086c7547 */ /* 0x002ff6000b800000 */
[----:B------:R-:W1:Y:S01]  /*1c20*/  LDCU.64 UR48, c[0x0][0x5c0] ;  /* 0x0000b800ff3077ac */ /* 0x000e620008000a00 */
[----:B------:R-:W1:Y:S01]  /*1c30*/  LDCU.64 UR34, c[0x0][0x5f8] ;  /* 0x0000bf00ff2277ac */ /* 0x000e620008000a00 */
[----:B------:R-:W3:Y:S01]  /*1c40*/  LDCU UR9, c[0x0][0x5c8] ;  /* 0x0000b900ff0977ac */ /* 0x000ee20008000800 */
[----:B------:R-:W3:Y:S01]  /*1c50*/  LDCU UR8, c[0x0][0x600] ;  /* 0x0000c000ff0877ac */ /* 0x000ee20008000800 */
[----:B------:R-:W4:Y:S01]  /*1c60*/  LDCU UR24, c[0x0][0x5a8] ;  /* 0x0000b500ff1877ac */ /* 0x000f220008000800 */
[----:B------:R-:W2:Y:S01]  /*1c70*/  LDCU UR23, c[0x0][0x59c] ;  /* 0x0000b380ff1777ac */ /* 0x000ea20008000800 */
[----:B-1----:R-:W-:Y:S01]  /*1c80*/  UIMAD UR48, UR59, UR48, UR34 ;  /* 0x000000303b3072a4 */ /* 0x002fe2000f8e0222 */
[----:B------:R-:W1:Y:S01]  /*1c90*/  LDCU UR22, c[0x0][0x590] ;  /* 0x0000b200ff1677ac */ /* 0x000e620008000800 */
[----:B------:R-:W1:Y:S01]  /*1ca0*/  LDCU UR28, c[0x0][0x594] ;  /* 0x0000b280ff1c77ac */ /* 0x000e620008000800 */
[----:B------:R-:W1:Y:S01]  /*1cb0*/  LDCU UR27, c[0x0][0x598] ;  /* 0x0000b300ff1b77ac */ /* 0x000e620008000800 */
[----:B------:R-:W1:Y:S01]  /*1cc0*/  LDCU UR26, c[0x0][0x5ac] ;  /* 0x0000b580ff1a77ac */ /* 0x000e620008000800 */
[----:B------:R-:W1:Y:S01]  /*1cd0*/  LDCU UR25, c[0x0][0x5b0] ;  /* 0x0000b600ff1977ac */ /* 0x000e620008000800 */
[----:B------:R-:W1:Y:S01]  /*1ce0*/  LDCU UR5, c[0x0][0x5cc] ;  /* 0x0000b980ff0577ac */ /* 0x000e620008000800 */
[----:B------:R-:W1:Y:S01]  /*1cf0*/  LDCU UR4, c[0x0][0x5ec] ;  /* 0x0000bd80ff0477ac */ /* 0x000e620008000800 */
[----:B------:R-:W1:Y:S01]  /*1d00*/  LDCU.64 UR20, c[0x0][0x5a0] ;  /* 0x0000b400ff1477ac */ /* 0x000e620008000a00 */
[----:B------:R-:W1:Y:S01]  /*1d10*/  LDCU.64 UR16, c[0x0][0x5d0] ;  /* 0x0000ba00ff1077ac */ /* 0x000e620008000a00 */
[----:B------:R-:W1:Y:S01]  /*1d20*/  LDCU.64 UR6, c[0x0][0x5f0] ;  /* 0x0000be00ff0677ac */ /* 0x000e620008000a00 */
[----:B------:R-:W-:-:S02]  /*1d30*/  UIMAD UR35, UR50, UR49, UR35 ;  /* 0x00000031322372a4 */ /* 0x000fc4000f8e0223 */
[----:B------:R-:W-:Y:S02]  /*1d40*/  UIADD3 UR46, UPT, UPT, UR42, 0x40, URZ ;  /* 0x000000402a2e7890 */ /* 0x000fe4000fffe0ff */
[----:B---3--:R-:W-:Y:S01]  /*1d50*/  UIMAD UR34, UR56, UR9, UR8 ;  /* 0x00000009382272a4 */ /* 0x008fe2000f8e0208 */
[----:B------:R-:W-:Y:S01]  /*1d60*/  UMOV UR18, URZ ;  /* 0x000000ff00127c82 */ /* 0x000fe20008000000 */
[----:B--2-4-:R-:W-:-:S10]  /*1d70*/  UMOV UR11, UR38 ;  /* 0x00000026000b7c82 */ /* 0x014fd40008000000 */
.L_x_22:
[----:B------:R-:W-:Y:S01]  /*1d80*/  @!P2 MOV R3, 0x6000 ;  /* 0x000060000003a802 */ /* 0x000fe20000000f00 */
[----:B------:R-:W-:Y:S01]  /*1d90*/  ULEA UR41, UR11, UR37, 0x3 ;  /* 0x000000250b297291 */ /* 0x000fe2000f8e18ff */
[----:B----4-:R-:W-:Y:S11]  /*1da0*/  @P0 BRA `(.L_x_18) ;  /* 0x0000000000100947 */ /* 0x010ff60003800000 */
[----:B------:R-:W-:Y:S04]  /*1db0*/  MOV R0, UR36 ;  /* 0x0000002400007c02 */ /* 0x000fe80008000f00 */
[----:B------:R-:W-:Y:S04]  /*1dc0*/  SHF.L.U32 R5, R0, 0x1f, RZ ;  /* 0x0000001f00057819 */ /* 0x000fe800000006ff */
[----:B------:R-:W2:Y:S02]  /*1dd0*/  SYNCS.PHASECHK.TRANS64.TRYWAIT P0, [UR41+0x40], R5 ;  /* 0x00004005ff0075a7 */ /* 0x000ea40008001129 */
[----:B--2---:R-:W-:Y:S05]  /*1de0*/  @!P0 BRA `(.L_x_19) ;  /* 0x0000007000508947 */ /* 0x004fea0003800000 */
.L_x_18:
[----:B------:R3:W-:Y:S01]  /*1df0*/  @!P2 SYNCS.ARRIVE.TRANS64 RZ, [UR41], R3 ;  /* 0x00000003ffffa9a7 */ /* 0x0007e20008000029 */
[----:B------:R-:W-:Y:S04]  /*1e00*/  BSSY.RECONVERGENT B0, `(.L_x_20) ;  /* 0x0000003000007945 */ /* 0x000fe80003800200 */
[----:B------:R-:W-:Y:S05]  /*1e10*/  @P3 BRA `(.L_x_21) ;  /* 0x0000000000043947 */ /* 0x000fea0003800000 */
[----:B-1----:R-:W-:Y:S05]  /*1e20*/  BPT.TRAP 0x1 ;  /* 0x000000040000795c */ /* 0x002fea0000300000 */
.L_x_21:
[----:B-1----:R-:W-:Y:S05]  /*1e30*/  BSYNC.RECONVERGENT B0 ;  /* 0x0000000000007941 */ /* 0x002fea0003800200 */
.L_x_20:
[----:B------:R-:W-:Y:S02]  /*1e40*/  UIADD3 UR8, UPT, UPT, UR11, 0x1, URZ ;  /* 0x000000010b087890 */ /* 0x000fe4000fffe0ff */
[----:B------:R-:W-:Y:S02]  /*1e50*/  USHF.L.U32 UR43, UR18, 0x6, URZ ;  /* 0x00000006122b7899 */ /* 0x000fe400080006ff */
[----:B------:R-:W-:Y:S02]  /*1e60*/  UISETP.NE.AND UP0, UPT, UR8, 0x8, UPT ;  /* 0x000000080800788c */ /* 0x000fe4000bf05270 */
[----:B------:R-:W-:Y:S02]  /*1e70*/  UISETP.NE.AND UP2, UPT, UR23, 0x1, UPT ;  /* 0x000000011700788c */ /* 0x000fe4000bf45270 */
[----:B------:R-:W-:Y:S02]  /*1e80*/  USEL UR9, URZ, 0x1, UP0 ;  /* 0x00000001ff097887 */ /* 0x000fe40008000000 */
[----:B------:R-:W-:Y:S02]  /*1e90*/  USEL UR38, UR8, URZ, UP0 ;  /* 0x000000ff08267287 */ /* 0x000fe40008000000 */
[----:B------:R-:W-:Y:S02]  /*1ea0*/  ULOP3.LUT UR36, UR36, UR9, URZ, 0x3c, !UPT ;  /* 0x0000000924247292 */ /* 0x000fe4000f8e3cff */
[----:B------:R-:W-:Y:S02]  /*1eb0*/  ULEA UR8, UR38, UR37, 0x3 ;  /* 0x0000002526087291 */ /* 0x000fe4000f8e18ff */
[----:B------:R-:W-:Y:S02]  /*1ec0*/  UISETP.NE.AND UP0, UPT, UR22, 0x1, UPT ;  /* 0x000000011600788c */ /* 0x000fe4000bf05270 */
[----:B------:R-:W-:Y:S01]  /*1ed0*/  UIADD3 UR30, UP1, UPT, UR54, 0x80, URZ ;  /* 0x00000080361e7890 */ /* 0x000fe2000ff3e0ff */
[----:B--2---:R-:W-:Y:S01]  /*1ee0*/  MOV R0, UR36 ;  /* 0x0000002400007c02 */ /* 0x004fe20008000f00 */
[----:B------:R-:W-:Y:S02]  /*1ef0*/  ULEA UR19, UR11, UR37, 0xd ;  /* 0x000000250b137291 */ /* 0x000fe4000f8e68ff */
[----:B------:R-:W-:Y:S01]  /*1f00*/  UIADD3.X UR31, UPT, UPT, URZ, UR55, URZ, UP1, !UPT ;  /* 0x00000037ff1f7290 */ /* 0x000fe20008ffe4ff */
[----:B---3--:R-:W-:Y:S01]  /*1f10*/  SHF.L.U32 R3, R0, 0x1f, RZ ;  /* 0x0000001f00037819 */ /* 0x008fe200000006ff */
[----:B------:R-:W-:Y:S01]  /*1f20*/  UIADD3 UR18, UPT, UPT, UR18, 0x1, URZ ;  /* 0x0000000112127890 */ /* 0x000fe2000fffe0ff */
[----:B------:R-:W-:Y:S02]  /*1f30*/  UMOV UR52, 0x0 ;  /* 0x0000000000347882 */ /* 0x000fe40000000000 */
[----:B------:R3:W4:Y:S01]  /*1f40*/  SYNCS.PHASECHK.TRANS64.TRYWAIT P0, [UR8+0x40], R3 ;  /* 0x00004003ff0075a7 */ /* 0x0007220008001108 */
[----:B------:R-:W-:Y:S02]  /*1f50*/  UIMAD.WIDE.U32 UR8, UR43, UR28, URZ ;  /* 0x0000001c2b0872a5 */ /* 0x000fe4000f8e00ff */
[----:B------:R-:W-:Y:S02]  /*1f60*/  ULEA UR8, UR35, UR48, 0x5 ;  /* 0x0000003023087291 */ /* 0x000fe4000f8e28ff */
[----:B------:R-:W-:Y:S02]  /*1f70*/  USHF.R.U32.HI UR9, URZ, UR27, UR9 ;  /* 0x0000001bff097299 */ /* 0x000fe40008011609 */
[----:B------:R-:W-:Y:S02]  /*1f80*/  ULEA UR29, UR34, UR8, 0xa ;  /* 0x00000008221d7291 */ /* 0x000fe4000f8e50ff */
[----:B------:R-:W-:Y:S02]  /*1f90*/  USEL UR9, UR43, UR9, !UP0 ;  /* 0x000000092b097287 */ /* 0x000fe4000c000000 */
[----:B------:R-:W-:Y:S02]  /*1fa0*/  UIADD3 UR32, UP0, UPT, UR54, 0x180, URZ ;  /* 0x0000018036207890 */ /* 0x000fe4000ff1e0ff */
[----:B------:R-:W-:Y:S02]  /*1fb0*/  UIMAD.WIDE.U32 UR12, UR9, UR20, URZ ;  /* 0x00000014090c72a5 */ /* 0x000fe4000f8e00ff */
[----:B------:R-:W-:Y:S02]  /*1fc0*/  ULEA UR12, UR11, UR37, 0xe ;  /* 0x000000250b0c7291 */ /* 0x000fe4000f8e70ff */
[----:B------:R-:W-:Y:S02]  /*1fd0*/  USHF.R.U32.HI UR13, URZ, UR21, UR13 ;  /* 0x00000015ff0d7299 */ /* 0x000fe4000801160d */
[----:B------:R-:W-:Y:S02]  /*1fe0*/  UIADD3 UR40, UPT, UPT, UR12, 0x6400, URZ ;  /* 0x000064000c287890 */ /* 0x000fe4000fffe0ff */
[----:B------:R-:W-:Y:S02]  /*1ff0*/  USEL UR13, UR9, UR13, !UP2 ;  /* 0x0000000d090d7287 */ /* 0x000fe4000d000000 */
[----:B------:R-:W-:Y:S02]  /*2000*/  UISETP.NE.AND UP2, UPT, UR24, 0x1, UPT ;  /* 0x000000011800788c */ /* 0x000fe4000bf45270 */
[----:B------:R-:W-:Y:S02]  /*2010*/  UIMAD.WIDE.U32 UR14, UR13, UR26, URZ ;  /* 0x0000001a0d0e72a5 */ /* 0x000fe4000f8e00ff */
[----:B------:R-:W-:Y:S02]  /*2020*/  UIADD3 UR44, UPT, UPT, UR12, 0x8400, URZ ;  /* 0x000084000c2c7890 */ /* 0x000fe4000fffe0ff */
[----:B------:R-:W-:Y:S02]  /*2030*/  UIADD3 UR12, UPT, UPT, -UR9, URZ, URZ ;  /* 0x000000ff090c7290 */ /* 0x000fe4000fffe1ff */
[----:B------:R-:W-:Y:S02]  /*2040*/  UIADD3.X UR33, UPT, UPT, URZ, UR55, URZ, UP0, !UPT ;  /* 0x00000037ff217290 */ /* 0x000fe400087fe4ff */
[----:B------:R-:W-:Y:S02]  /*2050*/  UIMAD UR12, UR22, UR12, UR43 ;  /* 0x0000000c160c72a4 */ /* 0x000fe4000f8e022b */
[----:B------:R-:W-:Y:S01]  /*2060*/  UISETP.NE.AND UP0, UPT, UR18, UR51, UPT ;  /* 0x000000331200728c */ /* 0x000fe2000bf05270 */
[----:B------:R-:W-:Y:S01]  /*2070*/  UMOV UR53, 0x10000000 ;  /* 0x1000000000357882 */ /* 0x000fe20000000000 */
[----:B------:R-:W-:Y:S01]  /*2080*/  UMOV UR45, UR41 ;  /* 0x00000029002d7c82 */ /* 0x000fe20008000000 */
[----:B------:R-:W-:Y:S01]  /*2090*/  UTMALDG.2D [UR40], [UR30], desc[UR52] ;  /* 0x000034281e0075b4 */ /* 0x000fe20008009000 */
[----:B------:R-:W-:Y:S01]  /*20a0*/  UMOV UR47, UR43 ;  /* 0x0000002b002f7c82 */ /* 0x000fe20008000000 */
[----:B------:R-:W-:Y:S02]  /*20b0*/  UMOV UR8, UR15 ;  /* 0x0000000f00087c82 */ /* 0x000fe40008000000 */
[----:B------:R-:W-:Y:S02]  /*20c0*/  USHF.R.U32.HI UR11, URZ, UR25, UR8 ;  /* 0x00000019ff0b7299 */ /* 0x000fe40008011608 */
[----:B------:R-:W-:Y:S02]  /*20d0*/  UIADD3 UR8, UPT, UPT, UR19, 0x26400, URZ ;  /* 0x0002640013087890 */ /* 0x000fe4000fffe0ff */
[----:B------:R-:W-:Y:S01]  /*20e0*/  USEL UR14, UR13, UR11, !UP2 ;  /* 0x0000000b0d0e7287 */ /* 0x000fe2000d000000 */
[----:B------:R-:W-:Y:S01]  /*20f0*/  UTMALDG.2D [UR44], [UR30], desc[UR52] ;  /* 0x0000342c1e0075b4 */ /* 0x000fe20008009000 */
[----:B------:R-:W-:Y:S02]  /*2100*/  UIADD3 UR11, UPT, UPT, -UR13, URZ, URZ ;  /* 0x000000ff0d0b7290 */ /* 0x000fe4000fffe1ff */
[----:B------:R-:W-:Y:S02]  /*2110*/  UIADD3 UR15, UPT, UPT, -UR14, URZ, URZ ;  /* 0x000000ff0e0f7290 */ /* 0x000fe4000fffe1ff */
[----:B------:R-:W-:Y:S02]  /*2120*/  UIMAD UR9, UR23, UR11, UR9 ;  /* 0x0000000b170972a4 */ /* 0x000fe4000f8e0209 */
[----:B------:R-:W-:Y:S02]  /*2130*/  UIMAD UR13, UR24, UR15, UR13 ;  /* 0x0000000f180d72a4 */ /* 0x000fe4000f8e020d */
[----:B------:R-:W-:Y:S02]  /*2140*/  UIMAD UR11, UR12, UR5, UR4 ;  /* 0x000000050c0b72a4 */ /* 0x000fe4000f8e0204 */
[----:B------:R-:W-:Y:S02]  /*2150*/  UIMAD UR12, UR9, UR16, UR6 ;  /* 0x00000010090c72a4 */ /* 0x000fe4000f8e0206 */
[----:B------:R-:W-:Y:S02]  /*2160*/  UIMAD UR13, UR13, UR17, UR7 ;  /* 0x000000110d0d72a4 */ /* 0x000fe4000f8e0207 */
[----:B------:R-:W-:Y:S01]  /*2170*/  UPRMT UR15, UR29, 0x5410, URZ ;  /* 0x000054101d0f7896 */ /* 0x000fe200080000ff */
[----:B------:R-:W-:Y:S01]  /*2180*/  UMOV UR9, UR41 ;  /* 0x0000002900097c82 */ /* 0x000fe20008000000 */
[----:B------:R-:W-:Y:S07]  /*2190*/  UMOV UR19, UR51 ;  /* 0x0000003300137c82 */ /* 0x000fee0008000000 */
[----:B------:R1:W-:Y:S02]  /*21a0*/  UTMALDG.5D.IM2COL [UR8], [UR32], UR15 ;  /* 0x00000008200073b4 */ /* 0x0003e4000806000f */
[----:B-1----:R-:W-:Y:S01]  /*21b0*/  UMOV UR11, UR38 ;  /* 0x00000026000b7c82 */ /* 0x002fe20008000000 */
[----:B---3--:R-:W-:Y:S05]  /*21c0*/  BRA.U UP0, `(.L_x_22) ;  /* 0xfffffff900ec7547 */ /* 0x008fea000b83ffff */
.L_x_17:
[----:B------:R-:W-:Y:S01]  /*21d0*/  ULEA UR4, UR38, UR37, 0x3 ;  /* 0x0000002526047291 */ /* 0x000fe2000f8e18ff */
[----:B------:R-:W-:Y:S01]  /*21e0*/  MOV R0, UR36 ;  /* 0x0000002400007c02 */ /* 0x000fe20008000f00 */
[----:B------:R-:W-:Y:S01]  /*21f0*/  @!P1 SYNCS.ARRIVE.TRANS64.A1T0 RZ, [UR37+0xb8], RZ ;  /* 0x0000b8ffffff99a7 */ /* 0x000fe20008100025 */
[----:B------:R-:W-:Y:S02]  /*2200*/  UISETP.GT.AND UP0, UPT, UR64, UR63, UPT ;  /* 0x0000003f4000728c */ /* 0x000fe4000bf04270 */
[----:B------:R-:W-:-:S04]  /*2210*/  SHF.L.U32 R0, R0, 0x1f, RZ ;  /* 0x0000001f00007819 */ /* 0x000fc800000006ff */
[----:B--2-4-:R1:W2:Y:S03]  /*2220*/  SYNCS.PHASECHK.TRANS64.TRYWAIT P0, [UR4+0x40], R0 ;  /* 0x00004000ff0075a7 */ /* 0x0142a60008001104 */
[----:B------:R-:W-:Y:S05]  /*2230*/  BRA.U !UP0, `(.L_x_23) ;  /* 0x00000005086c7547 */ /* 0x000fea000b800000 */
[----:B------:R-:W3:Y:S01]  /*2240*/  LDCU.64 UR12, c[0x0][0x5c0] ;  /* 0x0000b800ff0c77ac */ /* 0x000ee20008000a00 */
[----:B------:R-:W3:Y:S01]  /*2250*/  LDCU.64 UR8, c[0x0][0x5f8] ;  /* 0x0000bf00ff0877ac */ /* 0x000ee20008000a00 */
[----:B------:R-:W4:Y:S01]  /*2260*/  LDCU UR11, c[0x0][0x5c8] ;  /* 0x0000b900ff0b77ac */ /* 0x000f220008000800 */
[----:B------:R-:W4:Y:S01]  /*2270*/  LDCU UR43, c[0x0][0x600] ;  /* 0x0000c000ff2b77ac */ /* 0x000f220008000800 */
[----:B------:R-:W1:Y:S01]  /*2280*/  LDCU UR23, c[0x0][0x5a8] ;  /* 0x0000b500ff1777ac */ /* 0x000e620008000800 */
[----:B------:R-:W1:Y:S01]  /*2290*/  LDCU UR22, c[0x0][0x59c] ;  /* 0x0000b380ff1677ac */ /* 0x000e620008000800 */
[----:B---3--:R-:W-:Y:S01]  /*22a0*/  UIMAD UR48, UR50, UR13, UR9 ;  /* 0x0000000d323072a4 */ /* 0x008fe2000f8e0209 */
[----:B------:R-:W3:Y:S01]  /*22b0*/  LDCU UR18, c[0x0][0x590] ;  /* 0x0000b200ff1277ac */ /* 0x000ee20008000800 */
[----:B----4-:R-:W-:Y:S01]  /*22c0*/  UIMAD UR43, UR56, UR11, UR43 ;  /* 0x0000000b382b72a4 */ /* 0x010fe2000f8e022b */
[----:B------:R-:W4:Y:S01]  /*22d0*/  LDCU UR27, c[0x0][0x594] ;  /* 0x0000b280ff1b77ac */ /* 0x000f220008000800 */
        /* <DEDUP_REMOVED lines=9> */
[----:B------:R-:W-:Y:S02]  /*2370*/  UIADD3 UR50, UPT, UPT, UR65, UR19, URZ ;  /* 0x0000001341327290 */ /* 0x000fe4000fffe0ff */
[----:B------:R-:W-:Y:S01]  /*2380*/  UIADD3 UR46, UPT, UPT, UR42, 0x40, URZ ;  /* 0x000000402a2e7890 */ /* 0x000fe2000fffe0ff */
[----:B------:R-:W-:-:S11]  /*2390*/  UMOV UR11, UR38 ;  /* 0x00000026000b7c82 */ /* 0x000fd60008000000 */
.L_x_28:
[----:B------:R-:W-:Y:S01]  /*23a0*/  @!P2 MOV R3, 0x6000 ;  /* 0x000060000003a802 */ /* 0x000fe20000000f00 */
[----:B------:R-:W-:Y:S01]  /*23b0*/  ULEA UR33, UR11, UR37, 0x3 ;  /* 0x000000250b217291 */ /* 0x000fe2000f8e18ff */
[----:B--2---:R-:W-:Y:S11]  /*23c0*/  @P0 BRA `(.L_x_24) ;  /* 0x0000000000100947 */ /* 0x004ff60003800000 */
[----:B-1----:R-:W-:Y:S04]  /*23d0*/  MOV R0, UR36 ;  /* 0x0000002400007c02 */ /* 0x002fe80008000f00 */
[----:B------:R-:W-:Y:S04]  /*23e0*/  SHF.L.U32 R5, R0, 0x1f, RZ ;  /* 0x0000001f00057819 */ /* 0x000fe800000006ff */
[----:B------:R-:W1:Y:S02]  /*23f0*/  SYNCS.PHASECHK.TRANS64.TRYWAIT P0, [UR33+0x40], R5 ;  /* 0x00004005ff0075a7 */ /* 0x000e640008001121 */
[----:B-1----:R-:W-:Y:S05]  /*2400*/  @!P0 BRA `(.L_x_25) ;  /* 0x0000006800e08947 */ /* 0x002fea0003800000 */
.L_x_24:
[----:B------:R2:W-:Y:S01]  /*2410*/  @!P2 SYNCS.ARRIVE.TRANS64 RZ, [UR33], R3 ;  /* 0x00000003ffffa9a7 */ /* 0x0005e20008000021 */
[----:B------:R-:W-:Y:S04]  /*2420*/  BSSY.RECONVERGENT B0, `(.L_x_26) ;  /* 0x0000003000007945 */ /* 0x000fe80003800200 */
[----:B------:R-:W-:Y:S05]  /*2430*/  @P3 BRA `(.L_x_27) ;  /* 0x0000000000043947 */ /* 0x000fea0003800000 */
[----:B-1-34-:R-:W-:Y:S05]  /*2440*/  BPT.TRAP 0x1 ;  /* 0x000000040000795c */ /* 0x01afea0000300000 */
.L_x_27:
[----:B-1-34-:R-:W-:Y:S05]  /*2450*/  BSYNC.RECONVERGENT B0 ;  /* 0x0000000000007941 */ /* 0x01afea0003800200 */
.L_x_26:
[----:B------:R-:W-:Y:S02]  /*2460*/  UIADD3 UR8, UPT, UPT, UR11, 0x1, URZ ;  /* 0x000000010b087890 */ /* 0x000fe4000fffe0ff */
[----:B------:R-:W-:Y:S02]  /*2470*/  USHF.L.U32 UR35, UR19, 0x6, URZ ;  /* 0x0000000613237899 */ /* 0x000fe400080006ff */
[----:B------:R-:W-:Y:S02]  /*2480*/  UISETP.NE.AND UP0, UPT, UR8, 0x8, UPT ;  /* 0x000000080800788c */ /* 0x000fe4000bf05270 */
[----:B------:R-:W-:Y:S02]  /*2490*/  UIADD3 UR28, UP1, UPT, UR54, 0x80, URZ ;  /* 0x00000080361c7890 */ /* 0x000fe4000ff3e0ff */
[----:B------:R-:W-:Y:S02]  /*24a0*/  USEL UR9, URZ, 0x1, UP0 ;  /* 0x00000001ff097887 */ /* 0x000fe40008000000 */
[----:B------:R-:W-:Y:S02]  /*24b0*/  USEL UR38, UR8, URZ, UP0 ;  /* 0x000000ff08267287 */ /* 0x000fe40008000000 */
[----:B------:R-:W-:Y:S02]  /*24c0*/  ULOP3.LUT UR36, UR36, UR9, URZ, 0x3c, !UPT ;  /* 0x0000000924247292 */ /* 0x000fe4000f8e3cff */
[----:B------:R-:W-:Y:S02]  /*24d0*/  ULEA UR8, UR38, UR37, 0x3 ;  /* 0x0000002526087291 */ /* 0x000fe4000f8e18ff */
[----:B------:R-:W-:Y:S02]  /*24e0*/  UISETP.NE.AND UP0, UPT, UR18, 0x1, UPT ;  /* 0x000000011200788c */ /* 0x000fe4000bf05270 */
[----:B------:R-:W-:Y:S01]  /*24f0*/  ULEA UR30, UR11, UR37, 0xe ;  /* 0x000000250b1e7291 */ /* 0x000fe2000f8e70ff */
[----:B------:R-:W-:Y:S01]  /*2500*/  MOV R0, UR36 ;  /* 0x0000002400007c02 */ /* 0x000fe20008000f00 */
[----:B------:R-:W-:Y:S02]  /*2510*/  UISETP.NE.AND UP2, UPT, UR23, 0x1, UPT ;  /* 0x000000011700788c */ /* 0x000fe4000bf45270 */
[----:B------:R-:W-:Y:S01]  /*2520*/  UIADD3.X UR29, UPT, UPT, URZ, UR55, URZ, UP1, !UPT ;  /* 0x00000037ff1d7290 */ /* 0x000fe20008ffe4ff */
[----:B--2---:R-:W-:Y:S01]  /*2530*/  SHF.L.U32 R3, R0, 0x1f, RZ ;  /* 0x0000001f00037819 */ /* 0x004fe200000006ff */
[----:B------:R-:W-:Y:S02]  /*2540*/  UIADD3 UR32, UPT, UPT, UR30, 0x6400, URZ ;  /* 0x000064001e207890 */ /* 0x000fe4000fffe0ff */
[----:B------:R-:W-:Y:S01]  /*2550*/  UIADD3 UR44, UPT, UPT, UR30, 0x8400, URZ ;  /* 0x000084001e2c7890 */ /* 0x000fe2000fffe0ff */
[----:B------:R1:W2:Y:S01]  /*2560*/  SYNCS.PHASECHK.TRANS64.TRYWAIT P0, [UR8+0x40], R3 ;  /* 0x00004003ff0075a7 */ /* 0x0002a20008001108 */
[----:B------:R-:W-:Y:S02]  /*2570*/  UIMAD.WIDE.U32 UR8, UR35, UR27, URZ ;  /* 0x0000001b230872a5 */ /* 0x000fe4000f8e00ff */
[----:B------:R-:W-:Y:S02]  /*2580*/  ULEA UR8, UR48, UR49, 0x5 ;  /* 0x0000003130087291 */ /* 0x000fe4000f8e28ff */
[----:B------:R-:W-:Y:S02]  /*2590*/  USHF.R.U32.HI UR9, URZ, UR26, UR9 ;  /* 0x0000001aff097299 */ /* 0x000fe40008011609 */
[----:B------:R-:W-:Y:S02]  /*25a0*/  ULEA UR31, UR43, UR8, 0xa ;  /* 0x000000082b1f7291 */ /* 0x000fe4000f8e50ff */
[----:B------:R-:W-:Y:S02]  /*25b0*/  USEL UR9, UR35, UR9, !UP0 ;  /* 0x0000000923097287 */ /* 0x000fe4000c000000 */
[----:B------:R-:W-:Y:S02]  /*25c0*/  UISETP.NE.AND UP0, UPT, UR22, 0x1, UPT ;  /* 0x000000011600788c */ /* 0x000fe4000bf05270 */
[----:B------:R-:W-:Y:S02]  /*25d0*/  UIMAD.WIDE.U32 UR12, UR9, UR20, URZ ;  /* 0x00000014090c72a5 */ /* 0x000fe4000f8e00ff */
[----:B------:R-:W-:Y:S02]  /*25e0*/  ULEA UR12, UR11, UR37, 0xd ;  /* 0x000000250b0c7291 */ /* 0x000fe4000f8e68ff */
[----:B------:R-:W-:Y:S02]  /*25f0*/  USHF.R.U32.HI UR13, URZ, UR21, UR13 ;  /* 0x00000015ff0d7299 */ /* 0x000fe4000801160d */
[----:B------:R-:W-:Y:S02]  /*2600*/  UIADD3 UR19, UPT, UPT, UR19, 0x1, URZ ;  /* 0x0000000113137890 */ /* 0x000fe4000fffe0ff */
[----:B------:R-:W-:Y:S02]  /*2610*/  USEL UR13, UR9, UR13, !UP0 ;  /* 0x0000000d090d7287 */ /* 0x000fe4000c000000 */
[----:B------:R-:W-:Y:S02]  /*2620*/  UIADD3 UR40, UP0, UPT, UR54, 0x180, URZ ;  /* 0x0000018036287890 */ /* 0x000fe4000ff1e0ff */
[----:B------:R-:W-:Y:S02]  /*2630*/  UIMAD.WIDE.U32 UR14, UR13, UR25, URZ ;  /* 0x000000190d0e72a5 */ /* 0x000fe4000f8e00ff */
[----:B------:R-:W-:Y:S02]  /*2640*/  UIADD3.X UR41, UPT, UPT, URZ, UR55, URZ, UP0, !UPT ;  /* 0x00000037ff297290 */ /* 0x000fe400087fe4ff */
[----:B------:R-:W-:Y:S01]  /*2650*/  UISETP.NE.AND UP0, UPT, UR19, UR50, UPT ;  /* 0x000000321300728c */ /* 0x000fe2000bf05270 */
[----:B------:R-:W-:Y:S01]  /*2660*/  UMOV UR52, 0x0 ;  /* 0x0000000000347882 */ /* 0x000fe20000000000 */
[----:B------:R-:W-:Y:S01]  /*2670*/  UMOV UR53, 0x10000000 ;  /* 0x1000000000357882 */ /* 0x000fe20000000000 */
[----:B------:R-:W-:Y:S01]  /*2680*/  UMOV UR34, UR42 ;  /* 0x0000002a00227c82 */ /* 0x000fe20008000000 */
        /* <DEDUP_REMOVED lines=10> */
[----:B------:R-:W-:Y:S02]  /*2730*/  UIADD3 UR15, UPT, UPT, -UR14, URZ, URZ ;  /* 0x000000ff0e0f7290 */ /* 0x000fe4000fffe1ff */
[----:B------:R-:W-:Y:S02]  /*2740*/  UIMAD UR12, UR18, UR12, UR35 ;  /* 0x0000000c120c72a4 */ /* 0x000fe4000f8e0223 */
[----:B------:R-:W-:Y:S02]  /*2750*/  UIMAD UR9, UR22, UR11, UR9 ;  /* 0x0000000b160972a4 */ /* 0x000fe4000f8e0209 */
[----:B------:R-:W-:Y:S02]  /*2760*/  UIMAD UR13, UR23, UR15, UR13 ;  /* 0x0000000f170d72a4 */ /* 0x000fe4000f8e020d */
[----:B------:R-:W-:Y:S02]  /*2770*/  UIMAD UR11, UR12, UR5, UR4 ;  /* 0x000000050c0b72a4 */ /* 0x000fe4000f8e0204 */
[----:B------:R-:W-:Y:S02]  /*2780*/  UIMAD UR12, UR9, UR16, UR6 ;  /* 0x00000010090c72a4 */ /* 0x000fe4000f8e0206 */
[----:B------:R-:W-:Y:S02]  /*2790*/  UIMAD UR13, UR13, UR17, UR7 ;  /* 0x000000110d0d72a4 */ /* 0x000fe4000f8e0207 */
[----:B------:R-:W-:Y:S01]  /*27a0*/  UPRMT UR15, UR31, 0x5410, URZ ;  /* 0x000054101f0f7896 */ /* 0x000fe200080000ff */
[----:B------:R-:W-:Y:S08]  /*27b0*/  UMOV UR9, UR33 ;  /* 0x0000002100097c82 */ /* 0x000ff00008000000 */
[----:B------:R3:W-:Y:S02]  /*27c0*/  UTMALDG.5D.IM2COL [UR8], [UR40], UR15 ;  /* 0x00000008280073b4 */ /* 0x0007e4000806000f */
[----:B---3--:R-:W-:Y:S01]  /*27d0*/  UMOV UR11, UR38 ;  /* 0x00000026000b7c82 */ /* 0x008fe20008000000 */
[----:B-1----:R-:W-:Y:S05]  /*27e0*/  BRA.U UP0, `(.L_x_28) ;  /* 0xfffffff900ec7547 */ /* 0x002fea000b83ffff */
.L_x_23:
[----:B------:R-:W-:Y:S01]  /*27f0*/  SHF.L.U32 R3, R2, 0x1f, RZ ;  /* 0x0000001f02037819 */ /* 0x000fe200000006ff */
[----:B------:R-:W-:-:S03]  /*2800*/  NOP ;  /* 0x0000000000007918 */ /* 0x000fc60000000000 */
[----:B--2---:R-:W2:Y:S02]  /*2810*/  SYNCS.PHASECHK.TRANS64.TRYWAIT P0, [UR37+0xc0], R3 ;  /* 0x0000c003ff0075a7 */ /* 0x004ea40008001125 */
[----:B--2---:R-:W-:Y:S05]  /*2820*/  @!P0 BRA `(.L_x_29) ;  /* 0x0000006400f08947 */ /* 0x004fea0003800000 */
.L_x_114:
[----:B------:R-:W2:Y:S01]  /*2830*/  LDS.128 R4, [UR37+0x100] ;  /* 0x00010025ff047984 */ /* 0x000ea20008000c00 */
[----:B------:R-:W-:Y:S02]  /*2840*/  UIADD3 UR4, UPT, UPT, UR37, 0xc8, URZ ;  /* 0x000000c825047890 */ /* 0x000fe4000fffe0ff */
[----:B------:R-:W-:Y:S01]  /*2850*/  UISETP.GE.AND UP0, UPT, UR39, 0x1, UPT ;  /* 0x000000012700788c */ /* 0x000fe2000bf06270 */
[----:B------:R-:W-:Y:S01]  /*2860*/  @!PT LDS RZ, [RZ] ;  /* 0x00000000fffff984 */ /* 0x000fe20000000800 */
[----:B------:R-:W-:Y:S01]  /*2870*/  @!PT LDS RZ, [RZ] ;  /* 0x00000000fffff984 */ /* 0x000fe20000000800 */
[----:B------:R-:W-:Y:S01]  /*2880*/  @!PT LDS RZ, [RZ] ;  /* 0x00000000fffff984 */ /* 0x000fe20000000800 */
[----:B------:R-:W-:Y:S01]  /*2890*/  @!PT LDS RZ, [RZ] ;  /* 0x00000000fffff984 */ /* 0x000fe20000000800 */
[----:B------:R3:W-:Y:S06]  /*28a0*/  MEMBAR.ALL.CTA ;  /* 0x0000000000007992 */ /* 0x0007ec0000008000 */
[----:B---3--:R-:W3:Y:S01]  /*28b0*/  FENCE.VIEW.ASYNC.S ;  /* 0x00000000000073c6 */ /* 0x008ee20000000000 */
[----:B------:R-:W-:-:S09]  /*28c0*/  UPRMT UR4, URZ, 0x654, UR4 ;  /* 0x00000654ff047896 */ /* 0x000fd20008000004 */
[----:B---3--:R-:W-:Y:S01]  /*28d0*/  SYNCS.ARRIVE.TRANS64.RED.A1T0 RZ, [UR4], RZ ;  /* 0x000000ffffff79a7 */ /* 0x008fe20008100404 */
[----:B--2---:R-:W-:-:S13]  /*28e0*/  LOP3.LUT P0, RZ, R6, 0x1, RZ, 0xc0, !PT ;  /* 0x0000000106ff7812 */ /* 0x004fda000780c0ff */
[----:B------:R-:W-:Y:S01]  /*28f0*/  VOTEU.ANY UP1, P0 ;  /* 0x0000000000ff7886 */ /* 0x000fe20000020100 */
[----:B------:R-:W-:-:S13]  /*2900*/  PLOP3.LUT P0, PT, PT, PT, UP1, 0x80, 0x8 ;  /* 0x000000000008781c */ /* 0x000fda0003f0f018 */
[----:B-1----:R-:W-:Y:S02]  /*2910*/  @P0 MOV R0, R4 ;  /* 0x0000000400000202 */ /* 0x002fe40000000f00 */
[----:B------:R-:W-:Y:S02]  /*2920*/  @P0 LOP3.LUT R4, R5, 0xffff, RZ, 0xc0, !PT ;  /* 0x0000ffff05040812 */ /* 0x000fe400078ec0ff */
[----:B------:R-:W-:Y:S02]  /*2930*/  @P0 R2UR UR6, R0 ;  /* 0x00000000000602ca */ /* 0x000fe400000e0000 */
[----:B------:R-:W-:-:S11]  /*2940*/  @P0 R2UR UR5, R4 ;  /* 0x00000000040502ca */ /* 0x000fd600000e0000 */
[----:B------:R-:W-:Y:S02]  /*2950*/  @UP1 UMOV UR58, UR6 ;  /* 0x00000006003a1c82 */ /* 0x000fe40008000000 */
[----:B------:R-:W-:Y:S01]  /*2960*/  @UP1 UMOV UR57, UR5 ;  /* 0x0000000500391c82 */ /* 0x000fe20008000000 */
[----:B------:R-:W-:Y:S05]  /*2970*/  BRA.U !UP0, `(.L_x_30) ;  /* 0x0000000108d47547 */ /* 0x000fea000b800000 */
[----:B------:R-:W1:Y:S01]  /*2980*/  LDCU.128 UR16, c[0x0][0xc10] ;  /* 0x00018200ff1077ac */ /* 0x000e620008000c00 */
[----:B------:R-:W2:Y:S01]  /*2990*/  LDCU UR20, c[0x0][0xc20] ;  /* 0x00018400ff1477ac */ /* 0x000ea20008000800 */
[----:B------:R-:W3:Y:S01]  /*29a0*/  LDCU UR13, c[0x0][0xc0c] ;  /* 0x00018180ff0d77ac */ /* 0x000ee20008000800 */
[----:B------:R-:W4:Y:S01]  /*29b0*/  LDCU.64 UR14, c[0x0][0xc28] ;  /* 0x00018500ff0e77ac */ /* 0x000f220008000a00 */
[----:B------:R-:W-:Y:S02]  /*29c0*/  UISETP.NE.AND UP3, UPT, UR39, 0x1, UPT ;  /* 0x000000012700788c */ /* 0x000fe4000bf65270 */
[----:B-1----:R-:W-:Y:S02]  /*29d0*/  UIMAD.WIDE.U32 UR4, UR61, UR19, URZ ;  /* 0x000000133d0472a5 */ /* 0x002fe4000f8e00ff */
[----:B------:R-:W-:Y:S02]  /*29e0*/  UIMAD.WIDE.U32 UR6, UR62, UR16, URZ ;  /* 0x000000103e0672a5 */ /* 0x000fe4000f8e00ff */
[----:B------:R-:W-:-:S02]  /*29f0*/  UISETP.NE.AND UP0, UPT, UR18, 0x1, UPT ;  /* 0x000000011200788c */ /* 0x000fc4000bf05270 */
[----:B------:R-:W-:Y:S01]  /*2a00*/  UIMAD.WIDE.U32 UR10, UR57, UR19, URZ ;  /* 0x00000013390a72a5 */ /* 0x000fe2000f8e00ff */
[----:B------:R-:W-:Y:S01]  /*2a10*/  UMOV UR4, UR5 ;  /* 0x0000000500047c82 */ /* 0x000fe20008000000 */
[----:B---3--:R-:W-:Y:S02]  /*2a20*/  UISETP.NE.AND UP2, UPT, UR13, 0x1, UPT ;  /* 0x000000010d00788c */ /* 0x008fe4000bf45270 */
[----:B--2---:R-:W-:Y:S02]  /*2a30*/  USHF.R.U32.HI UR5, URZ, UR20, UR4 ;  /* 0x00000014ff057299 */ /* 0x004fe40008011604 */
[----:B------:R-:W-:Y:S01]  /*2a40*/  UIMAD.WIDE.U32 UR8, UR58, UR16, URZ ;  /* 0x000000103a0872a5 */ /* 0x000fe2000f8e00ff */
[----:B------:R-:W-:Y:S01]  /*2a50*/  UMOV UR4, UR7 ;  /* 0x0000000700047c82 */ /* 0x000fe20008000000 */
[----:B------:R-:W-:Y:S02]  /*2a60*/  USEL UR5, UR61, UR5, !UP0 ;  /* 0x000000053d057287 */ /* 0x000fe4000c000000 */
[----:B------:R-:W-:-:S02]  /*2a70*/  USHF.R.U32.HI UR4, URZ, UR17, UR4 ;  /* 0x00000011ff047299 */ /* 0x000fc40008011604 */
[----:B----4-:R-:W-:Y:S02]  /*2a80*/  UIMAD.WIDE.U32 UR6, UR5, UR14, URZ ;  /* 0x0000000e050672a5 */ /* 0x010fe4000f8e00ff */
[----:B------:R-:W-:Y:S01]  /*2a90*/  USEL UR12, UR62, UR4, !UP2 ;  /* 0x000000043e0c7287 */ /* 0x000fe2000d000000 */
[----:B------:R-:W-:Y:S02]  /*2aa0*/  UMOV UR8, UR9 ;  /* 0x0000000900087c82 */ /* 0x000fe40008000000 */
[----:B------:R-:W-:Y:S01]  /*2ab0*/  UMOV UR4, UR11 ;  /* 0x0000000b00047c82 */ /* 0x000fe20008000000 */
[----:B------:R-:W-:Y:S01]  /*2ac0*/  UIMAD.WIDE.U32 UR10, UR12, UR14, URZ ;  /* 0x0000000e0c0a72a5 */ /* 0x000fe2000f8e00ff */
[----:B------:R-:W-:Y:S01]  /*2ad0*/  UMOV UR6, UR7 ;  /* 0x0000000700067c82 */ /* 0x000fe20008000000 */
[----:B------:R-:W-:Y:S02]  /*2ae0*/  USHF.R.U32.HI UR4, URZ, UR20, UR4 ;  /* 0x00000014ff047299 */ /* 0x000fe40008011604 */
[----:B------:R-:W-:-:S02]  /*2af0*/  @UP3 USHF.R.U32.HI UR5, URZ, UR15, UR6 ;  /* 0x0000000fff053299 */ /* 0x000fc40008011606 */
[----:B------:R-:W-:Y:S01]  /*2b00*/  USHF.R.U32.HI UR17, URZ, UR17, UR8 ;  /* 0x00000011ff117299 */ /* 0x000fe20008011608 */
[----:B------:R-:W-:Y:S01]  /*2b10*/  UMOV UR6, UR11 ;  /* 0x0000000b00067c82 */ /* 0x000fe20008000000 */
[----:B------:R-:W-:Y:S02]  /*2b20*/  USEL UR4, UR57, UR4, !UP0 ;  /* 0x0000000439047287 */ /* 0x000fe4000c000000 */
[----:B------:R-:W-:Y:S02]  /*2b30*/  @UP3 USHF.R.U32.HI UR12, URZ, UR15, UR6 ;  /* 0x0000000fff0c3299 */ /* 0x000fe40008011606 */
[----:B------:R-:W-:Y:S02]  /*2b40*/  UIMAD UR6, UR39, UR5, URZ ;  /* 0x00000005270672a4 */ /* 0x000fe4000f8e02ff */
[----:B------:R-:W-:Y:S02]  /*2b50*/  USEL UR5, UR58, UR17, !UP2 ;  /* 0x000000113a057287 */ /* 0x000fe4000d000000 */
[----:B------:R-:W-:-:S02]  /*2b60*/  UIMAD UR8, UR39, UR12, URZ ;  /* 0x0000000c270872a4 */ /* 0x000fc4000f8e02ff */
[----:B------:R-:W-:Y:S02]  /*2b70*/  UISETP.GE.AND UP0, UPT, UR4, UR6, UPT ;  /* 0x000000060400728c */ /* 0x000fe4000bf06270 */
[----:B------:R-:W-:Y:S02]  /*2b80*/  UIMAD.WIDE.U32 UR6, UR4, UR14, URZ ;  /* 0x0000000e040672a5 */ /* 0x000fe4000f8e00ff */
[----:B------:R-:W-:Y:S02]  /*2b90*/  UISETP.GE.OR UP0, UPT, UR5, UR8, UP0 ;  /* 0x000000080500728c */ /* 0x000fe40008706670 */
[----:B------:R-:W-:Y:S02]  /*2ba0*/  UIMAD.WIDE.U32 UR8, UR5, UR14, URZ ;  /* 0x0000000e050872a5 */ /* 0x000fe4000f8e00ff */
[----:B------:R-:W-:Y:S01]  /*2bb0*/  UIADD3 UR10, UPT, UPT, -UR4, URZ, URZ ;  /* 0x000000ff040a7290 */ /* 0x000fe2000fffe1ff */
[----:B------:R-:W-:Y:S02]  /*2bc0*/  UMOV UR6, UR7 ;  /* 0x0000000700067c82 */ /* 0x000fe40008000000 */
[----:B------:R-:W-:-:S02]  /*2bd0*/  USHF.R.U32.HI UR6, URZ, UR15, UR6 ;  /* 0x0000000fff067299 */ /* 0x000fc40008011606 */
[----:B------:R-:W-:Y:S02]  /*2be0*/  UIMAD UR10, UR18, UR10, UR57 ;  /* 0x0000000a120a72a4 */ /* 0x000fe4000f8e0239 */
[----:B------:R-:W-:Y:S01]  /*2bf0*/  USEL UR6, UR4, UR6, !UP3 ;  /* 0x0000000604067287 */ /* 0x000fe2000d800000 */
[----:B------:R-:W-:Y:S01]  /*2c00*/  @!UP0 UMOV UR7, UR9 ;  /* 0x0000000900078c82 */ /* 0x000fe20008000000 */
[----:B------:R-:W-:Y:S02]  /*2c10*/  UIADD3 UR9, UPT, UPT, -UR5, URZ, URZ ;  /* 0x000000ff05097290 */ /* 0x000fe4000fffe1ff */
[----:B------:R-:W-:Y:S02]  /*2c20*/  @!UP0 USHF.R.U32.HI UR7, URZ, UR15, UR7 ;  /* 0x0000000fff078299 */ /* 0x000fe40008011607 */
[----:B------:R-:W-:Y:S02]  /*2c30*/  UIADD3 UR8, UPT, UPT, -UR6, URZ, URZ ;  /* 0x000000ff06087290 */ /* 0x000fe4000fffe1ff */
[----:B------:R-:W-:-:S02]  /*2c40*/  @!UP0 USEL UR7, UR5, UR7, !UP3 ;  /* 0x0000000705078287 */ /* 0x000fc4000d800000 */
[----:B------:R-:W-:Y:S02]  /*2c50*/  UIMAD UR8, UR39, UR8, UR4 ;  /* 0x00000008270872a4 */ /* 0x000fe4000f8e0204 */
[----:B------:R-:W-:Y:S02]  /*2c60*/  @!UP0 UIADD3 UR6, UPT, UPT, UR6, -UR7, URZ ;  /* 0x8000000706068290 */ /* 0x000fe4000fffe0ff */
[----:B------:R-:W-:Y:S02]  /*2c70*/  @!UP0 UIMAD UR7, UR8, UR12, UR7 ;  /* 0x0000000c080782a4 */ /* 0x000fe4000f8e0207 */
[----:B------:R-:W-:Y:S02]  /*2c80*/  @!UP0 UIMAD UR4, UR39, UR6, UR5 ;  /* 0x00000006270482a4 */ /* 0x000fe4000f8e0205 */
[----:B------:R-:W-:Y:S02]  /*2c90*/  UIMAD UR6, UR13, UR9, UR58 ;  /* 0x000000090d0672a4 */ /* 0x000fe4000f8e023a */
[----:B------:R-:W-:Y:S01]  /*2ca0*/  UIMAD UR57, UR4, UR18, UR10 ;  /* 0x00000012043972a4 */ /* 0x000fe2000f8e020a */
[----:B------:R-:W-:-:S02]  /*2cb0*/  @!UP0 UMOV UR5, UR7 ;  /* 0x0000000700058c82 */ /* 0x000fc40008000000 */
[----:B------:R-:W-:-:S12]  /*2cc0*/  UIMAD UR58, UR5, UR13, UR6 ;  /* 0x0000000d053a72a4 */ /* 0x000fd8000f8e0206 */
.L_x_30:
        /* <DEDUP_REMOVED lines=20> */
.L_x_31:
[----:B------:R-:W-:Y:S02]  /*2e10*/  R2UR UR5, R89 ;  /* 0x00000000590572ca */ /* 0x000fe400000e0000 */
[----:B------:R-:W-:Y:S02]  /*2e20*/  R2UR UR4, R88 ;  /* 0x00000000580472ca */ /* 0x000fe400000e0000 */
[----:B------:R-:W-:Y:S02]  /*2e30*/  PLOP3.LUT P1, PT, PT, PT, PT, 0x80, 0x8 ;  /* 0x000000000008781c */ /* 0x000fe40003f2f070 */
[----:B------:R-:W-:-:S07]  /*2e40*/  LOP3.LUT R2, R2, 0x1, RZ, 0x3c, !PT ;  /* 0x0000000102027812 */ /* 0x000fce00078e3cff */
[----:B------:R-:W-:Y:S02]  /*2e50*/  UIADD3 UR28, UPT, UPT, UR58, UR5, URZ ;  /* 0x000000053a1c7290 */ /* 0x000fe4000fffe0ff */
[----:B------:R-:W-:Y:S01]  /*2e60*/  UIADD3 UR22, UPT, UPT, UR57, UR4, URZ ;  /* 0x0000000439167290 */ /* 0x000fe2000fffe0ff */
[----:B------:R-:W-:Y:S11]  /*2e70*/  BRA.U UP1, `(.L_x_32) ;  /* 0xffffffe5019c7547 */ /* 0x000ff6000b83ffff */
[----:B------:R-:W-:Y:S01]  /*2e80*/  UIADD3 UR37, UPT, UPT, UR37, 0x40, URZ ;  /* 0x0000004025257890 */ /* 0x000fe2000fffe0ff */
[----:B------:R-:W-:-:S03]  /*2e90*/  MOV R3, UR36 ;  /* 0x0000002400037c02 */ /* 0x000fc60008000f00 */
[----:B------:R-:W-:Y:S01]  /*2ea0*/  ULEA UR4, UR38, UR37, 0x3 ;  /* 0x0000002526047291 */ /* 0x000fe2000f8e18ff */
[----:B------:R-:W-:-:S08]  /*2eb0*/  SHF.L.U32 R3, R3, 0x1f, RZ ;  /* 0x0000001f03037819 */ /* 0x000fd000000006ff */
[----:B------:R-:W1:Y:S02]  /*2ec0*/  SYNCS.PHASECHK.TRANS64.TRYWAIT P0, [UR4], R3 ;  /* 0x00000003ff0075a7 */ /* 0x000e640008001104 */
[----:B-1----:R-:W-:Y:S05]  /*2ed0*/  @!P0 BRA `(.L_x_33) ;  /* 0x00000060005c8947 */ /* 0x002fea0003800000 */
.L_x_116:
[----:B------:R-:W-:-:S04]  /*2ee0*/  UIADD3 UR4, UPT, UPT, UR38, 0x1, URZ ;  /* 0x0000000126047890 */ /* 0x000fc8000fffe0ff */
[----:B------:R-:W-:-:S04]  /*2ef0*/  UISETP.NE.AND UP0, UPT, UR4, 0x8, UPT ;  /* 0x000000080400788c */ /* 0x000fc8000bf05270 */
[----:B------:R-:W-:Y:S02]  /*2f00*/  USEL UR5, URZ, 0x1, UP0 ;  /* 0x00000001ff057887 */ /* 0x000fe40008000000 */
[----:B------:R-:W-:Y:S02]  /*2f10*/  USEL UR4, UR4, URZ, UP0 ;  /* 0x000000ff04047287 */ /* 0x000fe40008000000 */
[----:B------:R-:W-:Y:S02]  /*2f20*/  ULOP3.LUT UR6, UR36, UR5, URZ, 0x3c, !UPT ;  /* 0x0000000524067292 */ /* 0x000fe4000f8e3cff */
[----:B------:R-:W-:-:S04]  /*2f30*/  ULEA UR5, UR4, UR37, 0x3 ;  /* 0x0000002504057291 */ /* 0x000fc8000f8e18ff */
[----:B-1----:R-:W-:-:S04]  /*2f40*/  MOV R3, UR6 ;  /* 0x0000000600037c02 */ /* 0x002fc80008000f00 */
[----:B------:R-:W-:-:S04]  /*2f50*/  SHF.L.U32 R3, R3, 0x1f, RZ ;  /* 0x0000001f03037819 */ /* 0x000fc800000006ff */
[----:B------:R-:W1:Y:S02]  /*2f60*/  SYNCS.PHASECHK.TRANS64.TRYWAIT P0, [UR5], R3 ;  /* 0x00000003ff0075a7 */ /* 0x000e640008001105 */
[----:B-1----:R-:W-:Y:S05]  /*2f70*/  @!P0 BRA `(.L_x_34) ;  /* 0x00000060004c8947 */ /* 0x002fea0003800000 */
.L_x_118:
        /* <DEDUP_REMOVED lines=10> */
.L_x_120:
        /* <DEDUP_REMOVED lines=10> */
.L_x_122:
        /* <DEDUP_REMOVED lines=10> */
.L_x_124:
        /* <DEDUP_REMOVED lines=10> */
.L_x_126:
        /* <DEDUP_REMOVED lines=10> */
.L_x_128:
[----:B------:R-:W-:-:S04]  /*32a0*/  UIADD3 UR4, UPT, UPT, UR4, 0x1, URZ ;  /* 0x0000000104047890 */ /* 0x000fc8000fffe0ff */
[----:B------:R-:W-:-:S04]  /*32b0*/  UISETP.NE.AND UP0, UPT, UR4, 0x8, UPT ;  /* 0x000000080400788c */ /* 0x000fc8000bf05270 */
[----:B------:R-:W-:Y:S02]  /*32c0*/  USEL UR5, URZ, 0x1, UP0 ;  /* 0x00000001ff057887 */ /* 0x000fe40008000000 */
[----:B------:R-:W-:Y:S02]  /*32d0*/  USEL UR4, UR4, URZ, UP0 ;  /* 0x000000ff04047287 */ /* 0x000fe40008000000 */
[----:B------:R-:W-:Y:S02]  /*32e0*/  ULOP3.LUT UR5, UR6, UR5, URZ, 0x3c, !UPT ;  /* 0x0000000506057292 */ /* 0x000fe4000f8e3cff */
[----:B------:R-:W-:-:S04]  /*32f0*/  ULEA UR4, UR4, UR37, 0x3 ;  /* 0x0000002504047291 */ /* 0x000fc8000f8e18ff */
[----:B------:R-:W-:Y:S02]  /*3300*/  IMAD.U32 R2, RZ, RZ, UR5 ;  /* 0x00000005ff027e24 */ /* 0x000fe4000f8e00ff */
[----:B-1----:R-:W-:-:S03]  /*3310*/  MOV R0, UR4 ;  /* 0x0000000400007c02 */ /* 0x002fc60008000f00 */
[----:B------:R-:W-:-:S07]  /*3320*/  SHF.L.U32 R3, R2, 0x1f, RZ ;  /* 0x0000001f02037819 */ /* 0x000fce00000006ff */
.L_x_40:
[----:B-1----:R1:W2:Y:S02]  /*3330*/  SYNCS.PHASECHK.TRANS64.TRYWAIT P0, [R0+URZ], R3 ;  /* 0x00000003000075a7 */ /* 0x0022a400080011ff */
[----:B--2---:R-:W-:Y:S05]  /*3340*/  @!P0 NANOSLEEP.SYNCS 0x989680 ;  /* 0x009896800000895d */ /* 0x004fea0003900000 */
[----:B------:R-:W2:Y:S02]  /*3350*/  @!P0 SYNCS.PHASECHK.TRANS64 P0, [R0+URZ], R3 ;  /* 0x00000003000085a7 */ /* 0x000ea400080010ff */
[----:B--2---:R-:W-:Y:S05]  /*3360*/  @P0 EXIT ;  /* 0x000000000000094d */ /* 0x004fea0003800000 */
[----:B------:R-:W-:Y:S05]  /*3370*/  BRA `(.L_x_40) ;  /* 0xfffffffc00ec7947 */ /* 0x000fea000383ffff */
.L_x_16:
[----:B------:R-:W2:Y:S02]  /*3380*/  S2UR UR4, SR_CgaCtaId ;  /* 0x00000000000479c3 */ /* 0x000ea40000008800 */
[----:B--2---:R-:W-:-:S04]  /*3390*/  UISETP.NE.AND UP0, UPT, UR4, URZ, UPT ;  /* 0x000000ff0400728c */ /* 0x004fc8000bf05270 */
[----:B------:R-:W-:-:S09]  /*33a0*/  UISETP.NE.OR UP0, UPT, UR15, 0x1, UP0 ;  /* 0x000000010f00788c */ /* 0x000fd20008705670 */
[----:B------:R-:W-:Y:S05]  /*33b0*/  BRA.U UP0, `(.L_x_41) ;  /* 0x0000000100b47547 */ /* 0x000fea000b800000 */
[----:B------:R-:W2:Y:S01]  /*33c0*/  S2UR UR5, SR_CgaCtaId ;  /* 0x00000000000579c3 */ /* 0x000ea20000008800 */
[----:B------:R-:W-:Y:S01]  /*33d0*/  UMOV UR4, 0x400 ;  /* 0x0000040000047882 */ /* 0x000fe20000000000 */
[----:B------:R-:W-:Y:S01]  /*33e0*/  HFMA2 R3, -RZ, RZ, 0, 5.9604644775390625e-08 ;  /* 0x00000001ff037431 */ /* 0x000fe200000001ff */
[----:B------:R-:W-:Y:S01]  /*33f0*/  ISETP.NE.AND P0, PT, R0, RZ, PT ;  /* 0x000000ff0000720c */ /* 0x000fe20003f05270 */
[----:B------:R-:W-:Y:S01]  /*3400*/  IMAD.MOV.U32 R8, RZ, RZ, RZ ;  /* 0x000000ffff087224 */ /* 0x000fe200078e00ff */
[----:B--2---:R-:W-:-:S04]  /*3410*/  ULEA UR4, UR5, UR4, 0x18 ;  /* 0x0000000405047291 */ /* 0x004fc8000f8ec0ff */
[----:B------:R-:W-:Y:S02]  /*3420*/  UIADD3 UR5, UPT, UPT, UR4, 0xc8, URZ ;  /* 0x000000c804057890 */ /* 0x000fe4000fffe0ff */
[----:B------:R-:W-:Y:S02]  /*3430*/  UIADD3 UR8, UPT, UPT, UR4, 0xc0, URZ ;  /* 0x000000c004087890 */ /* 0x000fe4000fffe0ff */
[----:B------:R-:W-:-:S12]  /*3440*/  UPRMT UR5, URZ, 0x654, UR5 ;  /* 0x00000654ff057896 */ /* 0x000fd80008000005 */
.L_x_44:
[----:B------:R-:W-:Y:S01]  /*3450*/  SHF.L.U32 R7, R3, 0x1f, RZ ;  /* 0x0000001f03077819 */ /* 0x000fe200000006ff */
[----:B------:R-:W-:Y:S02]  /*3460*/  IMAD.U32 R9, RZ, RZ, UR8 ;  /* 0x00000008ff097e24 */ /* 0x000fe4000f8e00ff */
[----:B------:R-:W-:Y:S01]  /*3470*/  @!P0 IMAD.MOV.U32 R5, RZ, RZ, 0x10 ;  /* 0x00000010ff058424 */ /* 0x000fe200078e00ff */
[----:B------:R-:W2:Y:S02]  /*3480*/  SYNCS.PHASECHK.TRANS64.TRYWAIT P1, [UR4+0xc8], R7 ;  /* 0x0000c807ff0075a7 */ /* 0x000ea40008021104 */
[----:B------:R-:W-:-:S04]  /*3490*/  PRMT R9, R0, 0x654, R9 ;  /* 0x0000065400097816 */ /* 0x000fc80000000009 */
[----:B------:R-:W-:Y:S01]  /*34a0*/  SEL R2, R9, R2, !P0 ;  /* 0x0000000209027207 */ /* 0x000fe20004000000 */
[----:B--2---:R-:W-:Y:S06]  /*34b0*/  @!P1 BRA `(.L_x_42) ;  /* 0x0000005c008c9947 */ /* 0x004fec0003800000 */
.L_x_130:
[----:B------:R-:W-:Y:S01]  /*34c0*/  UIADD3 UR6, UPT, UPT, UR4, 0x100, URZ ;  /* 0x0000010004067890 */ /* 0x000fe2000fffe0ff */
[----:B------:R3:W-:Y:S01]  /*34d0*/  @!P0 SYNCS.ARRIVE.TRANS64.RED RZ, [R2+URZ], R5 ;  /* 0x0000000502ff89a7 */ /* 0x0007e200080004ff */
[----:B------:R-:W-:Y:S01]  /*34e0*/  UIADD3 UR7, UPT, UPT, UR4, 0xc0, URZ ;  /* 0x000000c004077890 */ /* 0x000fe2000fffe0ff */
[----:B------:R-:W-:-:S08]  /*34f0*/  LOP3.LUT R3, R3, 0x1, RZ, 0x3c, !PT ;  /* 0x0000000103037812 */ /* 0x000fd000078e3cff */
[----:B------:R-:W-:Y:S06]  /*3500*/  UGETNEXTWORKID.BROADCAST [UR6], [UR7] ;  /* 0x00000000060073ca */ /* 0x000fec0008000100 */
[----:B---3--:R-:W-:-:S04]  /*3510*/  SHF.L.U32 R5, R8, 0x1f, RZ ;  /* 0x0000001f08057819 */ /* 0x008fc800000006ff */
[----:B------:R-:W3:Y:S02]  /*3520*/  SYNCS.PHASECHK.TRANS64.TRYWAIT P1, [UR4+0xc0], R5 ;  /* 0x0000c005ff0075a7 */ /* 0x000ee40008021104 */
[----:B---3--:R-:W-:Y:S05]  /*3530*/  @!P1 BRA `(.L_x_43) ;  /* 0x0000005c00849947 */ /* 0x008fea0003800000 */
.L_x_132:
[----:B--2---:R-:W2:Y:S01]  /*3540*/  LDS.128 R4, [UR4+0x100] ;  /* 0x00010004ff047984 */ /* 0x004ea20008000c00 */
[----:B------:R-:W-:Y:S01]  /*3550*/  LOP3.LUT R8, R8, 0x1, RZ, 0x3c, !PT ;  /* 0x0000000108087812 */ /* 0x000fe200078e3cff */
[----:B------:R-:W-:Y:S01]  /*3560*/  @!PT LDS RZ, [RZ] ;  /* 0x00000000fffff984 */ /* 0x000fe20000000800 */
[----:B------:R-:W-:Y:S01]  /*3570*/  @!PT LDS RZ, [RZ] ;  /* 0x00000000fffff984 */ /* 0x000fe20000000800 */
[----:B------:R-:W-:Y:S01]  /*3580*/  @!PT LDS RZ, [RZ] ;  /* 0x00000000fffff984 */ /* 0x000fe20000000800 */
[----:B------:R-:W-:Y:S01]  /*3590*/  @!PT LDS RZ, [RZ] ;  /* 0x00000000fffff984 */ /* 0x000fe20000000800 */
[----:B------:R3:W-:Y:S06]  /*35a0*/  MEMBAR.ALL.CTA ;  /* 0x0000000000007992 */ /* 0x0007ec0000008000 */
[----:B---3--:R-:W3:Y:S02]  /*35b0*/  FENCE.VIEW.ASYNC.S ;  /* 0x00000000000073c6 */ /* 0x008ee40000000000 */
[----:B---3--:R-:W-:Y:S01]  /*35c0*/  SYNCS.ARRIVE.TRANS64.RED.A1T0 RZ, [UR5], RZ ;  /* 0x000000ffffff79a7 */ /* 0x008fe20008100405 */
[----:B--2---:R-:W-:-:S13]  /*35d0*/  LOP3.LUT P1, RZ, R6, 0x1, RZ, 0xc0, !PT ;  /* 0x0000000106ff7812 */ /* 0x004fda000782c0ff */
[----:B------:R-:W-:Y:S05]  /*35e0*/  @P1 BRA `(.L_x_44) ;  /* 0xfffffffc00981947 */ /* 0x000fea000383ffff */
[----:B------:R-:W-:-:S04]  /*35f0*/  SHF.L.U32 R0, R3, 0x1f, RZ ;  /* 0x0000001f03007819 */ /* 0x000fc800000006ff */
[----:B------:R-:W2:Y:S02]  /*3600*/  SYNCS.PHASECHK.TRANS64 P0, [UR4+0xc8], R0 ;  /* 0x0000c800ff0075a7 */ /* 0x000ea40008001004 */
[----:B-12---:R-:W-:Y:S05]  /*3610*/  @P0 EXIT ;  /* 0x000000000000094d */ /* 0x006fea0003800000 */
[----:B------:R-:W-:-:S07]  /*3620*/  MOV R0, UR4 ;  /* 0x0000000400007c02 */ /* 0x000fce0008000f00 */
.L_x_45:
[----:B-1----:R-:W-:-:S04]  /*3630*/  SHF.L.U32 R5, R3, 0x1f, RZ ;  /* 0x0000001f03057819 */ /* 0x002fc800000006ff */
[----:B------:R1:W2:Y:S03]  /*3640*/  SYNCS.PHASECHK.TRANS64.TRYWAIT P0, [R0+URZ+0xc8], R5 ;  /* 0x0000c805000075a7 */ /* 0x0002a600080011ff */
[----:B--2---:R-:W-:Y:S05]  /*3650*/  @!P0 NANOSLEEP.SYNCS 0x989680 ;  /* 0x009896800000895d */ /* 0x004fea0003900000 */
[----:B------:R-:W2:Y:S02]  /*3660*/  @!P0 SYNCS.PHASECHK.TRANS64 P0, [R0+URZ+0xc8], R5 ;  /* 0x0000c805000085a7 */ /* 0x000ea400080010ff */
[----:B--2---:R-:W-:Y:S05]  /*3670*/  @P0 EXIT ;  /* 0x000000000000094d */ /* 0x004fea0003800000 */
[----:B------:R-:W-:Y:S05]  /*3680*/  BRA `(.L_x_45) ;  /* 0xfffffffc00e87947 */ /* 0x000fea000383ffff */
.L_x_41:
[----:B------:R-:W-:-:S09]  /*3690*/  UISETP.NE.AND UP0, UPT, UR15, URZ, UPT ;  /* 0x000000ff0f00728c */ /* 0x000fd2000bf05270 */
[----:B------:R-:W-:Y:S05]  /*36a0*/  BRA.U UP0, `(.L_x_46) ;  /* 0x0000000d00807547 */ /* 0x000fea000b800000 */
[----:B------:R-:W2:Y:S01]  /*36b0*/  S2UR UR7, SR_CgaCtaId ;  /* 0x00000000000779c3 */ /* 0x000ea20000008800 */
[----:B------:R-:W-:Y:S01]  /*36c0*/  UMOV UR4, 0x40 ;  /* 0x0000004000047882 */ /* 0x000fe20000000000 */
[----:B------:R-:W-:Y:S01]  /*36d0*/  NOP ;  /* 0x0000000000007918 */ /* 0x000fe20000000000 */
[----:B------:R-:W-:Y:S01]  /*36e0*/  UMOV UR6, 0x400 ;  /* 0x0000040000067882 */ /* 0x000fe20000000000 */
[----:B--2---:R-:W-:Y:S02]  /*36f0*/  ULEA UR5, UR7, UR4, 0x18 ;  /* 0x0000000407057291 */ /* 0x004fe4000f8ec0ff */
[----:B------:R-:W-:-:S07]  /*3700*/  ULEA UR6, UR7, UR6, 0x18 ;  /* 0x0000000607067291 */ /* 0x000fce000f8ec0ff */
[----:B------:R-:W2:Y:S02]  /*3710*/  LDS.U8 R0, [UR5+0x1c] ;  /* 0x00001c05ff007984 */ /* 0x000ea40008000000 */
[----:B--2---:R-:W-:-:S13]  /*3720*/  ISETP.NE.AND P0, PT, R0, RZ, PT ;  /* 0x000000ff0000720c */ /* 0x004fda0003f05270 */
[----:B------:R-:W-:Y:S05]  /*3730*/  @P0 BRA `(.L_x_47) ;  /* 0x0000000000580947 */ /* 0x000fea0003800000 */
[----:B------:R-:W-:-:S13]  /*3740*/  ELECT P0, URZ, PT ;  /* 0x0000000000ff782f */ /* 0x000fda0003800000 */
[----:B------:R-:W-:Y:S05]  /*3750*/  @!P0 BRA `(.L_x_48) ;  /* 0x0000000000608947 */ /* 0x000fea0003800000 */
[----:B------:R-:W-:Y:S01]  /*3760*/  UMOV UR4, 0x10 ;  /* 0x0000001000047882 */ /* 0x000fe20000000000 */
[----:B------:R-:W-:Y:S01]  /*3770*/  HFMA2 R0, -RZ, RZ, 0, 5.9604644775390625e-08 ;  /* 0x00000001ff007431 */ /* 0x000fe200000001ff */
[----:B------:R-:W-:-:S03]  /*3780*/  MOV R2, 0xffff ;  /* 0x0000ffff00027802 */ /* 0x000fc60000000f00 */
[----:B------:R-:W-:Y:S04]  /*3790*/  DEPBAR.LE SB2, 0x36 ;  /* 0x0000ad800000791a */ /* 0x000fe80000000000 */
[----:B------:R-:W2:Y:S02]  /*37a0*/  UTCATOMSWS.FIND_AND_SET.ALIGN UP0, UR4, UR4 ;  /* 0x00000004000475e3 */ /* 0x000ea40008000800 */
[----:B--2---:R-:W-:Y:S01]  /*37b0*/  MOV R3, UR4 ;  /* 0x0000000400037c02 */ /* 0x004fe20008000f00 */
[----:B------:R-:W-:Y:S06]  /*37c0*/  BRA.U UP0, `(.L_x_49) ;  /* 0x0000000100187547 */ /* 0x000fec000b800000 */
.L_x_50:
[----:B------:R-:W-:Y:S05]  /*37d0*/  NANOSLEEP 0x64 ;  /* 0x000000640000795d */ /* 0x000fea0003800000 */
[----:B------:R-:W-:-:S05]  /*37e0*/  UMOV UR4, 0x10 ;  /* 0x0000001000047882 */ /* 0x000fca0000000000 */
[----:B------:R-:W-:Y:S04]  /*37f0*/  DEPBAR.LE SB2, 0x36 ;  /* 0x0000ad800000791a */ /* 0x000fe80000000000 */
[----:B------:R-:W2:Y:S02]  /*3800*/  UTCATOMSWS.FIND_AND_SET.ALIGN UP0, UR4, UR4 ;  /* 0x00000004000475e3 */ /* 0x000ea40008000800 */
[----:B--2---:R-:W-:Y:S01]  /*3810*/  MOV R3, UR4 ;  /* 0x0000000400037c02 */ /* 0x004fe20008000f00 */
[----:B------:R-:W-:Y:S05]  /*3820*/  BRA.U !UP0, `(.L_x_50) ;  /* 0xfffffffd08e87547 */ /* 0x000fea000b83ffff */
.L_x_49:
[-C--:B------:R-:W-:Y:S02]  /*3830*/  SHF.L.U32 R2, R2, R3.reuse, RZ ;  /* 0x0000000302027219 */ /* 0x080fe400000006ff */
[----:B------:R-:W-:Y:S01]  /*3840*/  SHF.L.U32 R0, R0, R3, RZ ;  /* 0x0000000300007219 */ /* 0x000fe200000006ff */
[----:B------:R-:W-:Y:S02]  /*3850*/  IMAD.SHL.U32 R3, R3, 0x20, RZ ;  /* 0x0000002003037824 */ /* 0x000fe400078e00ff */
[----:B------:R2:W-:Y:S04]  /*3860*/  ATOMS.OR RZ, [UR5+0x14], R2 ;  /* 0x00001402ffff798c */ /* 0x0005e8000b000005 */
[----:B------:R2:W-:Y:S04]  /*3870*/  ATOMS.OR RZ, [UR5+0x18], R0 ;  /* 0x00001800ffff798c */ /* 0x0005e8000b000005 */
[----:B------:R2:W-:Y:S01]  /*3880*/  STS [UR6+0x110], R3 ;  /* 0x00011003ff007988 */ /* 0x0005e20008000806 */
[----:B------:R-:W-:Y:S05]  /*3890*/  BRA `(.L_x_48) ;  /* 0x0000000000107947 */ /* 0x000fea0003800000 */
.L_x_47:
[----:B------:R-:W-:Y:S02]  /*38a0*/  MOV R0, 0xffffffff ;  /* 0xffffffff00007802 */ /* 0x000fe40000000f00 */
[----:B------:R-:W-:-:S03]  /*38b0*/  MOV R2, 0x38e0 ;  /* 0x000038e000027802 */ /* 0x000fc60000000f00 */
[----:B------:R2:W-:Y:S04]  /*38c0*/  STS [UR6+0x110], R0 ;  /* 0x00011000ff007988 */ /* 0x0005e80008000806 */
[----:B-12--5:R-:W-:Y:S05]  /*38d0*/  CALL.REL.NOINC `($__internal_1_$__cuda_sm10x_tcgen05_guardrail_trap_phase_invalid_during_alloc) ;  /* 0x0000006000187944 */ /* 0x026fea0003c00000 */
.L_x_48:
[----:B------:R-:W-:Y:S05]  /*38e0*/  WARPSYNC.ALL ;  /* 0x0000000000007948 */ /* 0x000fea0003800000 */
[----:B------:R-:W3:Y:S01]  /*38f0*/  S2UR UR4, SR_CgaCtaId ;  /* 0x00000000000479c3 */ /* 0x000ee20000008800 */
[----:B------:R-:W-:Y:S01]  /*3900*/  UMOV UR21, 0x400 ;  /* 0x0000040000157882 */ /* 0x000fe20000000000 */
[----:B------:R-:W-:-:S06]  /*3910*/  NOP ;  /* 0x0000000000007918 */ /* 0x000fcc0000000000 */
[----:B------:R-:W-:Y:S06]  /*3920*/  BAR.ARV 0x6, 0xa0 ;  /* 0x0182800000007b1d */ /* 0x000fec0000002000 */
[----:B------:R-:W4:Y:S01]  /*3930*/  LDCU UR5, c[0x0][0x394] ;  /* 0x00007280ff0577ac */ /* 0x000f220008000800 */
[----:B------:R-:W-:Y:S01]  /*3940*/  IMAD.MOV.U32 R10, RZ, RZ, 0x1 ;  /* 0x00000001ff0a7424 */ /* 0x000fe200078e00ff */
[----:B------:R-:W-:Y:S01]  /*3950*/  CS2R R8, SRZ ;  /* 0x0000000000087805 */ /* 0x000fe2000001ff00 */
[----:B------:R-:W-:Y:S01]  /*3960*/  UMOV UR24, URZ ;  /* 0x000000ff00187c82 */ /* 0x000fe20008000000 */
[----:B------:R-:W-:Y:S01]  /*3970*/  UMOV UR18, URZ ;  /* 0x000000ff00127c82 */ /* 0x000fe20008000000 */
[----:B------:R-:W-:Y:S01]  /*3980*/  UMOV UR32, 0x0 ;  /* 0x0000000000207882 */ /* 0x000fe20000000000 */
[----:B------:R-:W-:Y:S01]  /*3990*/  UMOV UR33, 0x8118490 ;  /* 0x0811849000217882 */ /* 0x000fe20000000000 */
[----:B------:R-:W-:Y:S01]  /*39a0*/  UMOV UR30, 0x0 ;  /* 0x00000000001e7882 */ /* 0x000fe20000000000 */
[----:B------:R-:W-:Y:S01]  /*39b0*/  UMOV UR31, 0x8118490 ;  /* 0x08118490001f7882 */ /* 0x000fe20000000000 */
[----:B---3--:R-:W-:Y:S01]  /*39c0*/  ULEA UR21, UR4, UR21, 0x18 ;  /* 0x0000001504157291 */ /* 0x008fe2000f8ec0ff */
[----:B------:R-:W3:Y:S03]  /*39d0*/  LDCU UR4, c[0x0][0x394] ;  /* 0x00007280ff0477ac */ /* 0x000ee60008000800 */
[----:B------:R-:W-:-:S02]  /*39e0*/  UIADD3 UR22, UPT, UPT, UR21, 0x6400, URZ ;  /* 0x0000640015167890 */ /* 0x000fc4000fffe0ff */
[----:B------:R-:W-:-:S03]  /*39f0*/  UIADD3 UR23, UPT, UPT, UR21, 0x26400, URZ ;  /* 0x0002640015177890 */ /* 0x000fc6000fffe0ff */
[----:B------:R-:W2:Y:S01]  /*3a00*/  LDS R11, [UR21+0x110] ;  /* 0x00011015ff0b7984 */ /* 0x000ea20008000800 */
[----:B------:R-:W-:Y:S02]  /*3a10*/  USHF.R.U32.HI UR22, URZ, 0x4, UR22 ;  /* 0x00000004ff167899 */ /* 0x000fe40008011616 */
[----:B------:R-:W-:Y:S02]  /*3a20*/  UIADD3 UR35, UPT, UPT, UR21, 0xc8, URZ ;  /* 0x000000c815237890 */ /* 0x000fe4000fffe0ff */
[----:B------:R-:W-:Y:S02]  /*3a30*/  USHF.R.U32.HI UR23, URZ, 0x4, UR23 ;  /* 0x00000004ff177899 */ /* 0x000fe40008011617 */
[----:B------:R-:W-:Y:S02]  /*3a40*/  ULOP3.LUT UR22, UR22, 0x3fff, URZ, 0xc0, !UPT ;  /* 0x00003fff16167892 */ /* 0x000fe4000f8ec0ff */
[----:B------:R-:W-:Y:S02]  /*3a50*/  UPRMT UR35, URZ, 0x654, UR35 ;  /* 0x00000654ff237896 */ /* 0x000fe40008000023 */
[----:B---3--:R-:W-:-:S02]  /*3a60*/  UIADD3 UR4, UPT, UPT, UR4, 0x3f, URZ ;  /* 0x0000003f04047890 */ /* 0x008fc4000fffe0ff */
[----:B------:R-:W-:Y:S02]  /*3a70*/  ULOP3.LUT UR23, UR23, 0x3fff, URZ, 0xc0, !UPT ;  /* 0x00003fff17177892 */ /* 0x000fe4000f8ec0ff */
[----:B------:R-:W-:Y:S02]  /*3a80*/  USHF.R.S32.HI UR34, URZ, 0x1f, UR4 ;  /* 0x0000001fff227899 */ /* 0x000fe40008011404 */
[----:B------:R-:W-:Y:S02]  /*3a90*/  ULOP3.LUT UR22, UR22, 0x2000000, URZ, 0xfc, !UPT ;  /* 0x0200000016167892 */ /* 0x000fe4000f8efcff */
[----:B------:R-:W-:Y:S02]  /*3aa0*/  ULEA.HI UR34, UR34, UR4, URZ, 0x6 ;  /* 0x0000000422227291 */ /* 0x000fe4000f8f30ff */
[----:B----4-:R-:W-:Y:S02]  /*3ab0*/  UISETP.GE.AND UP4, UPT, UR5, 0x1, UPT ;  /* 0x000000010500788c */ /* 0x010fe4000bf86270 */
[----:B------:R-:W-:Y:S01]  /*3ac0*/  USHF.R.S32.HI UR34, URZ, 0x6, UR34 ;  /* 0x00000006ff227899 */ /* 0x000fe20008011422 */
[----:B------:R-:W-:Y:S01]  /*3ad0*/  UMOV UR28, 0x0 ;  /* 0x00000000001c7882 */ /* 0x000fe20000000000 */
[----:B------:R-:W-:-:S02]  /*3ae0*/  UMOV UR29, 0x8118490 ;  /* 0x08118490001d7882 */ /* 0x000fc40000000000 */
[----:B------:R-:W-:Y:S01]  /*3af0*/  UISETP.LT.AND UP0, UPT, UR34, 0x1, UPT ;  /* 0x000000012200788c */ /* 0x000fe2000bf01270 */
[----:B------:R-:W-:Y:S01]  /*3b00*/  UMOV UR26, 0x0 ;  /* 0x00000000001a7882 */ /* 0x000fe20000000000 */
[----:B------:R-:W-:Y:S02]  /*3b10*/  UMOV UR27, 0x8118490 ;  /* 0x08118490001b7882 */ /* 0x000fe40000000000 */
[----:B------:R-:W-:-:S04]  /*3b20*/  USEL UR36, UR34, 0x1, !UP0 ;  /* 0x0000000122247887 */ /* 0x000fc8000c000000 */
[----:B------:R-:W-:Y:S01]  /*3b30*/  UIADD3 UR36, UPT, UPT, -UR36, URZ, URZ ;  /* 0x000000ff24247290 */ /* 0x000fe2000fffe1ff */
[C---:B--2---:R-:W-:Y:S01]  /*3b40*/  VIADD R3, R11.reuse, 0x40 ;  /* 0x000000400b037836 */ /* 0x044fe20000000000 */
[----:B------:R-:W-:-:S04]  /*3b50*/  LOP3.LUT R2, R11, 0xffff, RZ, 0xc0, !PT ;  /* 0x0000ffff0b027812 */ /* 0x000fc800078ec0ff */
[----:B------:R-:W-:-:S05]  /*3b60*/  LOP3.LUT R3, R3, 0xffff, RZ, 0xc0, !PT ;  /* 0x0000ffff03037812 */ /* 0x000fca00078ec0ff */
[----:B------:R2:W-:Y:S02]  /*3b70*/  STL.64 [R1], R2 ;  /* 0x0000000201007387 */ /* 0x0005e40000100a00 */
.L_x_57:
[----:B--2---:R-:W-:-:S04]  /*3b80*/  SHF.L.U32 R3, R9, 0x1f, RZ ;  /* 0x0000001f09037819 */ /* 0x004fc800000006ff */
[----:B------:R-:W2:Y:S02]  /*3b90*/  SYNCS.PHASECHK.TRANS64.TRYWAIT P0, [UR21+0xc0], R3 ;  /* 0x0000c003ff0075a7 */ /* 0x000ea40008001115 */
[----:B--23--:R-:W-:Y:S05]  /*3ba0*/  @!P0 BRA `(.L_x_51) ;  /* 0x0000005800008947 */ /* 0x00cfea0003800000 */
.L_x_134:
[----:B------:R-:W3:Y:S01]  /*3bb0*/  LDS.128 R4, [UR21+0x100] ;  /* 0x00010015ff047984 */ /* 0x000ee20008000c00 */
[----:B------:R-:W-:Y:S01]  /*3bc0*/  ULEA UR25, UR24, UR21, 0x3 ;  /* 0x0000001518197291 */ /* 0x000fe2000f8e18ff */
[----:B--2---:R-:W-:Y:S01]  /*3bd0*/  SHF.L.U32 R3, R10, 0x1f, RZ ;  /* 0x0000001f0a037819 */ /* 0x004fe200000006ff */
[----:B------:R-:W-:Y:S01]  /*3be0*/  @!PT LDS RZ, [RZ] ;  /* 0x00000000fffff984 */ /* 0x000fe20000000800 */
[----:B------:R-:W-:Y:S01]  /*3bf0*/  @!PT LDS RZ, [RZ] ;  /* 0x00000000fffff984 */ /* 0x000fe20000000800 */
[----:B------:R-:W-:Y:S01]  /*3c00*/  @!PT LDS RZ, [RZ] ;  /* 0x00000000fffff984 */ /* 0x000fe20000000800 */
[----:B------:R-:W-:Y:S01]  /*3c10*/  @!PT LDS RZ, [RZ] ;  /* 0x00000000fffff984 */ /* 0x000fe20000000800 */
[----:B------:R2:W-:Y:S06]  /*3c20*/  MEMBAR.ALL.CTA ;  /* 0x0000000000007992 */ /* 0x0005ec0000008000 */
[----:B--2---:R-:W2:Y:S02]  /*3c30*/  FENCE.VIEW.ASYNC.S ;  /* 0x00000000000073c6 */ /* 0x004ea40000000000 */
[----:B--2---:R-:W-:Y:S01]  /*3c40*/  SYNCS.ARRIVE.TRANS64.RED.A1T0 RZ, [UR35], RZ ;  /* 0x000000ffffff79a7 */ /* 0x004fe20008100423 */
[----:B------:R-:W2:Y:S02]  /*3c50*/  SYNCS.PHASECHK.TRANS64.TRYWAIT P0, [UR25+0xe0], R3 ;  /* 0x0000e003ff0075a7 */ /* 0x000ea40008001119 */
[----:B--23--:R-:W-:Y:S05]  /*3c60*/  @!P0 BRA `(.L_x_52) ;  /* 0x0000005400e88947 */ /* 0x00cfea0003800000 */
.L_x_136:
[----:B------:R-:W-:Y:S05]  /*3c70*/  BRA.U !UP4, `(.L_x_53) ;  /* 0x000000010cf87547 */ /* 0x000fea000b800000 */
[----:B--2---:R-:W-:Y:S01]  /*3c80*/  IMAD.U32 R0, RZ, RZ, UR24 ;  /* 0x00000018ff007e24 */ /* 0x004fe2000f8e00ff */
[----:B------:R-:W-:-:S04]  /*3c90*/  ULEA UR4, UR18, UR21, 0x3 ;  /* 0x0000001512047291 */ /* 0x000fc8000f8e18ff */
[----:B------:R-:W-:Y:S02]  /*3ca0*/  LEA R2, R0, R1, 0x2 ;  /* 0x0000000100027211 */ /* 0x000fe400078e10ff */
[----:B------:R-:W-:-:S04]  /*3cb0*/  SHF.L.U32 R0, R8, 0x1f, RZ ;  /* 0x0000001f08007819 */ /* 0x000fc800000006ff */
[----:B------:R-:W5:Y:S01]  /*3cc0*/  LDL R2, [R2] ;  /* 0x0000000002027983 */ /* 0x000f620000100800 */
[----:B------:R2:W3:Y:S01]  /*3cd0*/  SYNCS.PHASECHK.TRANS64.TRYWAIT P2, [UR4], R0 ;  /* 0x00000000ff0075a7 */ /* 0x0004e20008041104 */
[----:B------:R-:W-:Y:S01]  /*3ce0*/  UPLOP3.LUT UP2, UPT, UPT, UPT, UPT, 0x40, 0x4 ;  /* 0x000000000004789c */ /* 0x000fe20003f4e870 */
[----:B------:R-:W-:Y:S01]  /*3cf0*/  UMOV UR20, UR36 ;  /* 0x0000002400147c82 */ /* 0x000fe20008000000 */
[----:B------:R-:W-:Y:S01]  /*3d00*/  UMOV UR19, UR34 ;  /* 0x0000002200137c82 */ /* 0x000fe20008000000 */
[----:B------:R-:W-:-:S08]  /*3d10*/  UMOV UR5, UR18 ;  /* 0x0000001200057c82 */ /* 0x000fd00008000000 */
.L_x_56:
[----:B------:R-:W-:Y:S02]  /*3d20*/  UIADD3 UR20, UPT, UPT, UR20, 0x1, URZ ;  /* 0x0000000114147890 */ /* 0x000fe4000fffe0ff */
[----:B------:R-:W-:Y:S02]  /*3d30*/  ULEA UR17, UR5, UR21, 0x3 ;  /* 0x0000001505117291 */ /* 0x000fe4000f8e18ff */
[----:B------:R-:W-:Y:S01]  /*3d40*/  UISETP.NE.AND UP3, UPT, UR20, URZ, UPT ;  /* 0x000000ff1400728c */ /* 0x000fe2000bf65270 */
[----:B--234-:R-:W-:Y:S10]  /*3d50*/  @P2 BRA `(.L_x_54) ;  /* 0x00000000000c2947 */ /* 0x01cff40003800000 */
[----:B------:R-:W-:Y:S04]  /*3d60*/  SHF.L.U32 R3, R8, 0x1f, RZ ;  /* 0x0000001f08037819 */ /* 0x000fe800000006ff */
[----:B------:R-:W3:Y:S02]  /*3d70*/  SYNCS.PHASECHK.TRANS64.TRYWAIT P0, [UR17], R3 ;  /* 0x00000003ff0075a7 */ /* 0x000ee40008001111 */
[----:B---3--:R-:W-:Y:S05]  /*3d80*/  @!P0 BRA `(.L_x_55) ;  /* 0x0000005400b88947 */ /* 0x008fea0003800000 */
.L_x_54:
[----:B------:R-:W-:Y:S01]  /*3d90*/  UISETP.NE.AND UP0, UPT, UR19, 0x1, UPT ;  /* 0x000000011300788c */ /* 0x000fe2000bf05270 */
[----:B------:R-:W-:Y:S01]  /*3da0*/  PLOP3.LUT P2, PT, PT, PT, PT, 0x80, 0x8 ;  /* 0x000000000008781c */ /* 0x000fe20003f4f070 */
[----:B------:R-:W-:Y:S01]  /*3db0*/  UIADD3 UR4, UPT, UPT, UR5, 0x1, URZ ;  /* 0x0000000105047890 */ /* 0x000fe2000fffe0ff */
[----:B------:R-:W-:Y:S11]  /*3dc0*/  ELECT P1, URZ, PT ;  /* 0x0000000000ff782f */ /* 0x000ff60003820000 */
[----:B------:R-:W-:Y:S02]  /*3dd0*/  @!UPT UIADD3 URZ, UPT, UPT, URZ, URZ, URZ ;  /* 0x000000fffffff290 */ /* 0x000fe4000fffe0ff */
[----:B-----5:R-:W-:Y:S01]  /*3de0*/  @P1 R2UR.BROADCAST UR8, R2 ;  /* 0x00000000020812ca */ /* 0x020fe200008e0000 */
[----:B------:R-:W-:Y:S01]  /*3df0*/  UISETP.NE.AND UP1, UPT, UR4, 0x8, UPT ;  /* 0x000000080400788c */ /* 0x000fe2000bf25270 */
[----:B------:R-:W-:Y:S01]  /*3e00*/  PLOP3.LUT P0, PT, PT, PT, UP0, 0x80, 0x8 ;  /* 0x000000000008781c */ /* 0x000fe20003f0f008 */
[----:B------:R-:W-:Y:S02]  /*3e10*/  ULEA UR10, UR5, UR23, 0x9 ;  /* 0x00000017050a7291 */ /* 0x000fe4000f8e48ff */
[----:B------:R-:W-:Y:S02]  /*3e20*/  USEL UR6, URZ, 0x1, UP1 ;  /* 0x00000001ff067887 */ /* 0x000fe40008800000 */
[----:B------:R-:W-:Y:S02]  /*3e30*/  USEL UR18, UR4, URZ, UP1 ;  /* 0x000000ff04127287 */ /* 0x000fe40008800000 */
[----:B------:R-:W-:Y:S02]  /*3e40*/  ULEA UR14, UR5, UR22, 0xa ;  /* 0x00000016050e7291 */ /* 0x000fe4000f8e50ff */
[----:B------:R-:W-:Y:S01]  /*3e50*/  @UP0 ULEA UR4, UR18, UR21, 0x3 ;  /* 0x0000001512040291 */ /* 0x000fe2000f8e18ff */
[----:B------:R-:W-:Y:S01]  /*3e60*/  LOP3.LUT R8, R8, UR6, RZ, 0x3c, !PT ;  /* 0x0000000608087c12 */ /* 0x000fe2000f8e3cff */
[----:B------:R-:W-:Y:S02]  /*3e70*/  UIADD3 UR6, UPT, UPT, UR10, 0x80, URZ ;  /* 0x000000800a067890 */ /* 0x000fe4000fffe0ff */
[----:B------:R-:W-:Y:S01]  /*3e80*/  UIADD3 UR12, UPT, UPT, UR10, 0x100, URZ ;  /* 0x000001000a0c7890 */ /* 0x000fe2000fffe0ff */
[----:B--2---:R-:W-:Y:S01]  /*3e90*/  @P0 SHF.L.U32 R0, R8, 0x1f, RZ ;  /* 0x0000001f08000819 */ /* 0x004fe200000006ff */
[----:B------:R-:W-:Y:S01]  /*3ea0*/  UIADD3 UR19, UPT, UPT, UR19, -0x1, URZ ;  /* 0xffffffff13137890 */ /* 0x000fe2000fffe0ff */
[----:B------:R-:W-:Y:S02]  /*3eb0*/  UMOV UR11, 0x40004040 ;  /* 0x40004040000b7882 */ /* 0x000fe40000000000 */
[----:B------:R4:W2:Y:S01]  /*3ec0*/  @P0 SYNCS.PHASECHK.TRANS64.TRYWAIT P2, [UR4], R0 ;  /* 0x00000000ff0005a7 */ /* 0x0008a20008041104 */
[----:B------:R-:W-:Y:S11]  /*3ed0*/  ELECT P0, URZ, PT ;  /* 0x0000000000ff782f */ /* 0x000ff60003800000 */
[----:B------:R-:W-:Y:S02]  /*3ee0*/  @!UPT UIADD3 URZ, UPT, UPT, URZ, URZ, URZ ;  /* 0x000000fffffff290 */ /* 0x000fe4000fffe0ff */
[C---:B------:R-:W-:Y:S01]  /*3ef0*/  @P0 R2UR.BROADCAST UR16, R2.reuse ;  /* 0x00000000021002ca */ /* 0x040fe200008e0000 */
[----:B------:R-:W-:Y:S01]  /*3f00*/  UIADD3 UR4, UPT, UPT, UR14, 0x80, URZ ;  /* 0x000000800e047890 */ /* 0x000fe2000fffe0ff */
[----:B------:R-:W-:Y:S01]  /*3f10*/  ELECT P0, URZ, PT ;  /* 0x0000000000ff782f */ /* 0x000fe20003800000 */
[----:B------:R-:W-:Y:S01]  /*3f20*/  UMOV UR15, 0x40004040 ;  /* 0x40004040000f7882 */ /* 0x000fe20000000000 */
[----:B------:R-:W-:Y:S01]  /*3f30*/  UMOV UR7, 0x40004040 ;  /* 0x4000404000077882 */ /* 0x000fe20000000000 */
[----:B------:R3:W-:Y:S01]  /*3f40*/  UTCHMMA gdesc[UR14], gdesc[UR10], tmem[UR8], tmem[UR32], idesc[UR33], UP2 ;  /* 0x00ff200a0e0075ea */ /* 0x0007e20009000008 */
[----:B------:R-:W-:Y:S01]  /*3f50*/  UPLOP3.LUT UP2, UPT, UPT, UPT, UPT, 0x80, 0x8 ;  /* 0x000000000008789c */ /* 0x000fe20003f4f070 */
[----:B------:R-:W-:Y:S01]  /*3f60*/  UMOV UR5, 0x40004040 ;  /* 0x4000404000057882 */ /* 0x000fe20000000000 */
[----:B------:R-:W-:Y:S01]  /*3f70*/  UMOV UR13, 0x40004040 ;  /* 0x40004040000d7882 */ /* 0x000fe20000000000 */
[----:B------:R-:W-:Y:S04]  /*3f80*/  UMOV UR9, 0x40004040 ;  /* 0x4000404000097882 */ /* 0x000fe80000000000 */
[----:B------:R1:W-:Y:S01]  /*3f90*/  UTCHMMA gdesc[UR4], gdesc[UR6], tmem[UR16], tmem[UR30], idesc[UR31], UPT ;  /* 0x00ff1e06040075ea */ /* 0x0003e2000b800010 */
[----:B---3--:R-:W-:Y:S01]  /*3fa0*/  UIADD3 UR8, UPT, UPT, UR14, 0x100, URZ ;  /* 0x000001000e087890 */ /* 0x008fe2000fffe0ff */
[C---:B------:R-:W-:Y:S02]  /*3fb0*/  @P0 R2UR.BROADCAST UR15, R2.reuse ;  /* 0x00000000020f02ca */ /* 0x040fe400008e0000 */
[----:B------:R-:W-:Y:S01]  /*3fc0*/  ELECT P0, URZ, PT ;  /* 0x0000000000ff782f */ /* 0x000fe20003800000 */
[----:B------:R-:W-:Y:S02]  /*3fd0*/  UIADD3 UR10, UPT, UPT, UR10, 0x180, URZ ;  /* 0x000001800a0a7890 */ /* 0x000fe4000fffe0ff */
[----:B-1----:R-:W-:Y:S10]  /*3fe0*/  UIADD3 UR6, UPT, UPT, UR14, 0x180, URZ ;  /* 0x000001800e067890 */ /* 0x002ff4000fffe0ff */
[----:B------:R-:W-:Y:S01]  /*3ff0*/  @P0 R2UR.BROADCAST UR14, R2 ;  /* 0x00000000020e02ca */ /* 0x000fe200008e0000 */
[----:B------:R-:W-:Y:S01]  /*4000*/  UIADD3 UR4, UPT, UPT, UR17, 0x40, URZ ;  /* 0x0000004011047890 */ /* 0x000fe2000fffe0ff */
[----:B------:R-:W-:Y:S01]  /*4010*/  UMOV UR5, UR18 ;  /* 0x0000001200057c82 */ /* 0x000fe20008000000 */
[----:B------:R4:W-:Y:S10]  /*4020*/  UTCHMMA gdesc[UR8], gdesc[UR12], tmem[UR15], tmem[UR28], idesc[UR29], UPT ;  /* 0x00ff1c0c080075ea */ /* 0x0009f4000b80000f */
[----:B------:R4:W-:Y:S01]  /*4030*/  UTCHMMA gdesc[UR6], gdesc[UR10], tmem[UR14], tmem[UR26], idesc[UR27], UPT ;  /* 0x00ff1a0a060075ea */ /* 0x0009e2000b80000e */
[----:B------:R4:W-:Y:S01]  /*4040*/  UTCBAR [UR4], URZ ;  /* 0x000000ff040073e9 */ /* 0x0009e200080000ff */
[----:B------:R-:W-:Y:S05]  /*4050*/  BRA.U UP3, `(.L_x_56) ;  /* 0xfffffffd03307547 */ /* 0x000fea000b83ffff */
.L_x_53:
[----:B----4-:R-:W-:Y:S01]  /*4060*/  UIADD3 UR4, UPT, UPT, UR24, 0x1, URZ ;  /* 0x0000000118047890 */ /* 0x010fe2000fffe0ff */
[----:B------:R-:W-:Y:S01]  /*4070*/  LOP3.LUT P0, RZ, R6, 0x1, RZ, 0xc0, !PT ;  /* 0x0000000106ff7812 */ /* 0x000fe2000780c0ff */
[----:B------:R-:W-:Y:S01]  /*4080*/  UIADD3 UR5, UPT, UPT, UR25, 0xd0, URZ ;  /* 0x000000d019057890 */ /* 0x000fe2000fffe0ff */
[----:B------:R-:W-:Y:S01]  /*4090*/  LOP3.LUT R9, R9, 0x1, RZ, 0x3c, !PT ;  /* 0x0000000109097812 */ /* 0x000fe200078e3cff */
[----:B------:R-:W-:-:S04]  /*40a0*/  UISETP.NE.AND UP0, UPT, UR4, 0x2, UPT ;  /* 0x000000020400788c */ /* 0x000fc8000bf05270 */
[----:B------:R-:W-:Y:S02]  /*40b0*/  USEL UR6, URZ, 0x1, UP0 ;  /* 0x00000001ff067887 */ /* 0x000fe40008000000 */
[----:B------:R-:W-:Y:S01]  /*40c0*/  USEL UR24, UR4, URZ, UP0 ;  /* 0x000000ff04187287 */ /* 0x000fe20008000000 */
[----:B------:R3:W-:Y:S03]  /*40d0*/  UTCBAR [UR5], URZ ;  /* 0x000000ff050073e9 */ /* 0x0007e600080000ff */
[----:B------:R-:W-:Y:S01]  /*40e0*/  LOP3.LUT R10, R10, UR6, RZ, 0x3c, !PT ;  /* 0x000000060a0a7c12 */ /* 0x000fe2000f8e3cff */
[----:B------:R-:W-:Y:S07]  /*40f0*/  @P0 BRA `(.L_x_57) ;  /* 0xfffffff800a00947 */ /* 0x000fee000383ffff */
[----:B------:R-:W4:Y:S01]  /*4100*/  S2UR UR6, SR_CgaCtaId ;  /* 0x00000000000679c3 */ /* 0x000f220000008800 */
[----:B------:R-:W-:Y:S01]  /*4110*/  ELECT P0, URZ, PT ;  /* 0x0000000000ff782f */ /* 0x000fe20003800000 */
[----:B--2---:R-:W-:Y:S01]  /*4120*/  IMAD.MOV.U32 R0, RZ, RZ, 0x1 ;  /* 0x00000001ff007424 */ /* 0x004fe200078e00ff */
[----:B------:R-:W-:Y:S01]  /*4130*/  UIADD3 UR21, UPT, UPT, UR21, 0xe0, URZ ;  /* 0x000000e015157890 */ /* 0x000fe2000fffe0ff */
[----:B------:R-:W-:Y:S01]  /*4140*/  SHF.L.U32 R3, R10, 0x1f, RZ ;  /* 0x0000001f0a037819 */ /* 0x000fe200000006ff */
[----:B------:R-:W-:-:S03]  /*4150*/  UMOV UR4, 0x40 ;  /* 0x0000004000047882 */ /* 0x000fc60000000000 */
[----:B------:R-:W-:Y:S01]  /*4160*/  UVIRTCOUNT.DEALLOC.SMPOOL 0x80 ;  /* 0x000000800000784c */ /* 0x000fe20000000000 */
[----:B----4-:R-:W-:Y:S02]  /*4170*/  ULEA UR6, UR6, UR4, 0x18 ;  /* 0x0000000406067291 */ /* 0x010fe4000f8ec0ff */
[----:B------:R-:W-:-:S07]  /*4180*/  ULEA UR4, UR24, UR21, 0x3 ;  /* 0x0000001518047291 */ /* 0x000fce000f8e18ff */
[----:B------:R2:W-:Y:S02]  /*4190*/  @P0 STS.U8 [UR6+0x1c], R0 ;  /* 0x00001c00ff000988 */ /* 0x0005e40008000006 */
[----:B------:R-:W4:Y:S02]  /*41a0*/  SYNCS.PHASECHK.TRANS64.TRYWAIT P0, [UR4], R3 ;  /* 0x00000003ff0075a7 */ /* 0x000f240008001104 */
[----:B--2-4-:R-:W-:Y:S05]  /*41b0*/  @!P0 BRA `(.L_x_58) ;  /* 0x0000005000c48947 */ /* 0x014fea0003800000 */
.L_x_139:
[----:B------:R-:W-:-:S04]  /*41c0*/  UIADD3 UR4, UPT, UPT, UR24, 0x1, URZ ;  /* 0x0000000118047890 */ /* 0x000fc8000fffe0ff */
[----:B------:R-:W-:-:S04]  /*41d0*/  UISETP.NE.AND UP0, UPT, UR4, 0x2, UPT ;  /* 0x000000020400788c */ /* 0x000fc8000bf05270 */
[----:B---3--:R-:W-:Y:S02]  /*41e0*/  USEL UR5, URZ, 0x1, UP0 ;  /* 0x00000001ff057887 */ /* 0x008fe40008000000 */
[----:B------:R-:W-:-:S04]  /*41f0*/  USEL UR4, UR4, URZ, UP0 ;  /* 0x000000ff04047287 */ /* 0x000fc80008000000 */
[----:B------:R-:W-:Y:S01]  /*4200*/  ULEA UR4, UR4, UR21, 0x3 ;  /* 0x0000001504047291 */ /* 0x000fe2000f8e18ff */
[----:B--2---:R-:W-:-:S04]  /*4210*/  LOP3.LUT R3, R10, UR5, RZ, 0x3c, !PT ;  /* 0x000000050a037c12 */ /* 0x004fc8000f8e3cff */
[----:B------:R-:W-:-:S04]  /*4220*/  SHF.L.U32 R3, R3, 0x1f, RZ ;  /* 0x0000001f03037819 */ /* 0x000fc800000006ff */
[----:B------:R-:W2:Y:S02]  /*4230*/  SYNCS.PHASECHK.TRANS64.TRYWAIT P0, [UR4], R3 ;  /* 0x00000003ff0075a7 */ /* 0x000ea40008001104 */
[----:B--2---:R-:W-:Y:S05]  /*4240*/  @!P0 BRA `(.L_x_59) ;  /* 0x0000005000b88947 */ /* 0x004fea0003800000 */
.L_x_141:
[----:B------:R-:W-:Y:S01]  /*4250*/  NOP ;  /* 0x0000000000007918 */ /* 0x000fe20000000000 */
[----:B--2---:R-:W2:Y:S01]  /*4260*/  LDS R0, [UR6+0x14] ;  /* 0x00001406ff007984 */ /* 0x004ea20008000800 */
[----:B------:R-:W-:Y:S01]  /*4270*/  LOP3.LUT R2, R11, 0xffff, RZ, 0xc0, !PT ;  /* 0x0000ffff0b027812 */ /* 0x000fe200078ec0ff */
[----:B------:R-:W-:Y:S02]  /*4280*/  IMAD.MOV.U32 R3, RZ, RZ, 0xffff ;  /* 0x0000ffffff037424 */ /* 0x000fe400078e00ff */
[----:B------:R-:W-:Y:S01]  /*4290*/  IMAD.MOV.U32 R5, RZ, RZ, 0x1 ;  /* 0x00000001ff057424 */ /* 0x000fe200078e00ff */
[----:B------:R-:W-:-:S04]  /*42a0*/  SHF.R.U32.HI R2, RZ, 0x5, R2 ;  /* 0x00000005ff027819 */ /* 0x000fc80000011602 */
[-C--:B------:R-:W-:Y:S02]  /*42b0*/  SHF.L.U32 R3, R3, R2.reuse, RZ ;  /* 0x0000000203037219 */ /* 0x080fe400000006ff */
[----:B------:R-:W-:Y:S02]  /*42c0*/  SHF.L.U32 R5, R5, R2, RZ ;  /* 0x0000000205057219 */ /* 0x000fe400000006ff */
[----:B--2---:R-:W-:-:S04]  /*42d0*/  LOP3.LUT R0, R0, R3, RZ, 0xc0, !PT ;  /* 0x0000000300007212 */ /* 0x004fc800078ec0ff */
[----:B------:R-:W-:-:S13]  /*42e0*/  ISETP.NE.AND P0, PT, R0, R3, PT ;  /* 0x000000030000720c */ /* 0x000fda0003f05270 */
[----:B------:R-:W-:Y:S05]  /*42f0*/  @P0 BRA `(.L_x_60) ;  /* 0x00000000005c0947 */ /* 0x000fea0003800000 */
[----:B------:R-:W2:Y:S02]  /*4300*/  LDS R0, [UR6+0x18] ;  /* 0x00001806ff007984 */ /* 0x000ea40008000800 */
[----:B--2---:R-:W-:-:S04]  /*4310*/  LOP3.LUT R0, R0, R5, RZ, 0xc0, !PT ;  /* 0x0000000500007212 */ /* 0x004fc800078ec0ff */
[----:B------:R-:W-:-:S13]  /*4320*/  ISETP.NE.AND P0, PT, R0, R5, PT ;  /* 0x000000050000720c */ /* 0x000fda0003f05270 */
[----:B------:R-:W-:Y:S05]  /*4330*/  @P0 BRA `(.L_x_61) ;  /* 0x0000000000400947 */ /* 0x000fea0003800000 */
[----:B------:R-:W-:Y:S01]  /*4340*/  R2UR UR4, R3 ;  /* 0x00000000030472ca */ /* 0x000fe200000e0000 */
[----:B------:R-:W2:Y:S01]  /*4350*/  S2R R2, SR_LANEID ;  /* 0x0000000000027919 */ /* 0x000ea20000000000 */
[----:B------:R-:W-:-:S04]  /*4360*/  LOP3.LUT R5, RZ, R5, RZ, 0x33, !PT ;  /* 0x00000005ff057212 */ /* 0x000fc800078e33ff */
[----:B------:R-:W3:Y:S07]  /*4370*/  REDUX UR7, R5 ;  /* 0x00000000050773c4 */ /* 0x000eee0000000000 */
[----:B------:R-:W-:-:S03]  /*4380*/  ULOP3.LUT UR5, URZ, UR4, URZ, 0x33, !UPT ;  /* 0x00000004ff057292 */ /* 0x000fc6000f8e33ff */
[----:B------:R-:W-:Y:S02]  /*4390*/  VOTEU.ANY UR4, UPT, PT ;  /* 0x0000000000047886 */ /* 0x000fe400038e0100 */
[----:B------:R-:W-:Y:S01]  /*43a0*/  UFLO.U32 UR4, UR4 ;  /* 0x00000004000472bd */ /* 0x000fe200080e0000 */
[----:B------:R-:W-:-:S04]  /*43b0*/  IMAD.U32 R0, RZ, RZ, UR5 ;  /* 0x00000005ff007e24 */ /* 0x000fc8000f8e00ff */
[----:B------:R-:W4:Y:S02]  /*43c0*/  REDUX UR8, R0 ;  /* 0x00000000000873c4 */ /* 0x000f240000000000 */
[----:B------:R1:W-:Y:S01]  /*43d0*/  UTCATOMSWS.AND URZ, UR5 ;  /* 0x0000000500ff79e3 */ /* 0x0003e20008000000 */
[----:B--2---:R-:W-:Y:S01]  /*43e0*/  ISETP.EQ.U32.AND P0, PT, R2, UR4, PT ;  /* 0x0000000402007c0c */ /* 0x004fe2000bf02070 */
[----:B---3--:R-:W-:Y:S02]  /*43f0*/  IMAD.U32 R2, RZ, RZ, UR7 ;  /* 0x00000007ff027e24 */ /* 0x008fe4000f8e00ff */
[----:B----4-:R-:W-:-:S10]  /*4400*/  IMAD.U32 R3, RZ, RZ, UR8 ;  /* 0x00000008ff037e24 */ /* 0x010fd4000f8e00ff */
[----:B------:R2:W-:Y:S04]  /*4410*/  @P0 ATOMS.AND RZ, [UR6+0x14], R3 ;  /* 0x00001403ffff098c */ /* 0x0005e8000a800006 */
[----:B------:R2:W-:Y:S01]  /*4420*/  @P0 ATOMS.AND RZ, [UR6+0x18], R2 ;  /* 0x00001802ffff098c */ /* 0x0005e2000a800006 */
[----:B-1----:R-:W-:Y:S05]  /*4430*/  BRA `(.L_x_62) ;  /* 0x0000000000147947 */ /* 0x002fea0003800000 */
.L_x_61:
[----:B------:R-:W-:Y:S02]  /*4440*/  MOV R2, 0x4460 ;  /* 0x0000446000027802 */ /* 0x000fe40000000f00 */
[----:B-1---5:R-:W-:Y:S05]  /*4450*/  CALL.REL.NOINC `($__internal_0_$__cuda_sm10x_tcgen05_guardrail_trap_col_being_dealloced_not_returned_by_alloc) ;  /* 0x00000054002c7944 */ /* 0x022fea0003c00000 */
[----:B------:R-:W-:Y:S05]  /*4460*/  BRA `(.L_x_62) ;  /* 0x0000000000087947 */ /* 0x000fea0003800000 */
.L_x_60:
[----:B------:R-:W-:Y:S02]  /*4470*/  MOV R2, 0x4490 ;  /* 0x0000449000027802 */ /* 0x000fe40000000f00 */
[----:B-1---5:R-:W-:Y:S05]  /*4480*/  CALL.REL.NOINC `($__internal_2_$__cuda_sm10x_tcgen05_guardrail_trap_unallocated_columns_being_dealloced) ;  /* 0x0000005400387944 */ /* 0x022fea0003c00000 */
.L_x_62:
[----:B------:R-:W-:Y:S01]  /*4490*/  NOP ;  /* 0x0000000000007918 */ /* 0x000fe20000000000 */
[----:B------:R-:W-:Y:S05]  /*44a0*/  EXIT ;  /* 0x000000000000794d */ /* 0x000fea0003800000 */
.L_x_46:
[----:B------:R-:W2:Y:S01]  /*44b0*/  LDCU UR5, c[0x0][0x384] ;  /* 0x00007080ff0577ac */ /* 0x000ea20008000800 */
[----:B------:R-:W-:Y:S02]  /*44c0*/  UISETP.NE.OR UP0, UPT, UR15, 0x3, !UP2 ;  /* 0x000000030f00788c */ /* 0x000fe4000d705670 */
[----:B--2---:R-:W-:-:S07]  /*44d0*/  UIADD3 UR5, UPT, UPT, UR5, 0x3f, URZ ;  /* 0x0000003f05057890 */ /* 0x004fce000fffe0ff */
[----:B------:R-:W-:Y:S05]  /*44e0*/  BRA.U UP0, `(.L_x_63) ;  /* 0x00000015009c7547 */ /* 0x000fea000b800000 */
[----:B------:R-:W2:Y:S01]  /*44f0*/  LDCU UR45, c[0x0][0x388] ;  /* 0x00007100ff2d77ac */ /* 0x000ea20008000800 */
[----:B------:R-:W3:Y:S01]  /*4500*/  S2UR UR7, SR_CgaCtaId ;  /* 0x00000000000779c3 */ /* 0x000ee20000008800 */
[----:B------:R-:W-:Y:S01]  /*4510*/  R2UR UR43, R88 ;  /* 0x00000000582b72ca */ /* 0x000fe200000e0000 */
[----:B------:R-:W-:Y:S01]  /*4520*/  IMAD.MOV.U32 R12, RZ, RZ, 0x1 ;  /* 0x00000001ff0c7424 */ /* 0x000fe200078e00ff */
[----:B------:R-:W-:Y:S01]  /*4530*/  USHF.R.S32.HI UR4, URZ, 0x1f, UR5 ;  /* 0x0000001fff047899 */ /* 0x000fe20008011405 */
[----:B------:R-:W-:Y:S01]  /*4540*/  R2UR UR42, R89 ;  /* 0x00000000592a72ca */ /* 0x000fe200000e0000 */
[----:B------:R-:W4:Y:S01]  /*4550*/  LDCU UR17, c[0x0][0xc0c] ;  /* 0x00018180ff1177ac */ /* 0x000f220008000800 */
[----:B------:R-:W-:Y:S02]  /*4560*/  IMAD.MOV.U32 R10, RZ, RZ, RZ ;  /* 0x000000ffff0a7224 */ /* 0x000fe400078e00ff */
[----:B------:R-:W1:Y:S01]  /*4570*/  LDC.64 R18, c[0x0][0x348] ;  /* 0x0000d200ff127b82 */ /* 0x000e620000000a00 */
[----:B------:R-:W-:Y:S01]  /*4580*/  ULEA.HI UR4, UR4, UR5, URZ, 0x6 ;  /* 0x0000000504047291 */ /* 0x000fe2000f8f30ff */
[----:B------:R-:W-:Y:S01]  /*4590*/  IMAD.MOV.U32 R8, RZ, RZ, 0x2000 ;  /* 0x00002000ff087424 */ /* 0x000fe200078e00ff */
[----:B------:R-:W-:Y:S01]  /*45a0*/  UMOV UR24, 0x400 ;  /* 0x0000040000187882 */ /* 0x000fe20000000000 */
[----:B------:R-:W4:Y:S01]  /*45b0*/  LDCU UR31, c[0x0][0x370] ;  /* 0x00006e00ff1f77ac */ /* 0x000f220008000800 */
[----:B------:R-:W-:Y:S01]  /*45c0*/  USHF.R.S32.HI UR27, URZ, 0x6, UR4 ;  /* 0x00000006ff1b7899 */ /* 0x000fe20008011404 */
[----:B--2---:R-:W-:Y:S01]  /*45d0*/  IMAD.U32 R0, RZ, RZ, UR45 ;  /* 0x0000002dff007e24 */ /* 0x004fe2000f8e00ff */
[----:B------:R-:W2:Y:S04]  /*45e0*/  LDCU.128 UR32, c[0x0][0xc10] ;  /* 0x00018200ff2077ac */ /* 0x000ea80008000c00 */
[----:B------:R-:W-:Y:S01]  /*45f0*/  IABS R0, R0 ;  /* 0x0000000000007213 */ /* 0x000fe20000000000 */
[----:B------:R-:W-:Y:S01]  /*4600*/  IMAD.U32 R5, RZ, RZ, UR27 ;  /* 0x0000001bff057e24 */ /* 0x000fe2000f8e00ff */
[----:B------:R-:W2:Y:S02]  /*4610*/  LDCU UR4, c[0x0][0xc30] ;  /* 0x00018600ff0477ac */ /* 0x000ea40008000800 */
[----:B------:R-:W-:-:S02]  /*4620*/  R2UR UR25, R0 ;  /* 0x00000000001972ca */ /* 0x000fc400000e0000 */
[-C--:B------:R-:W-:Y:S01]  /*4630*/  IABS R2, R5.reuse ;  /* 0x0000000500027213 */ /* 0x080fe20000000000 */
[----:B---3--:R-:W-:Y:S01]  /*4640*/  ULEA UR24, UR7, UR24, 0x18 ;  /* 0x0000001807187291 */ /* 0x008fe2000f8ec0ff */
[----:B------:R-:W-:Y:S01]  /*4650*/  IABS R5, R5 ;  /* 0x0000000500057213 */ /* 0x000fe20000000000 */
[----:B------:R-:W3:Y:S01]  /*4660*/  LDCU UR30, c[0x0][0x374] ;  /* 0x00006e80ff1e77ac */ /* 0x000ee20008000800 */
[----:B------:R-:W-:Y:S02]  /*4670*/  R2UR UR26, R2 ;  /* 0x00000000021a72ca */ /* 0x000fe400000e0000 */
[----:B------:R-:W1:Y:S01]  /*4680*/  LDC.64 R2, c[0x0][0x988] ;  /* 0x00026200ff027b82 */ /* 0x000e620000000a00 */
[----:B----4-:R-:W-:Y:S01]  /*4690*/  UISETP.NE.AND UP2, UPT, UR17, 0x1, UPT ;  /* 0x000000011100788c */ /* 0x010fe2000bf45270 */
[----:B------:R-:W-:Y:S01]  /*46a0*/  IMAD.MOV R5, RZ, RZ, -R5 ;  /* 0x000000ffff057224 */ /* 0x000fe200078e0a05 */
[----:B------:R-:W4:Y:S02]  /*46b0*/  LDCU UR47, c[0x0][0xc20] ;  /* 0x00018400ff2f77ac */ /* 0x000f240008000800 */
[----:B------:R-:W4:Y:S01]  /*46c0*/  I2F.RP R7, UR25 ;  /* 0x0000001900077d06 */ /* 0x000f220008209400 */
[----:B------:R-:W1:Y:S01]  /*46d0*/  LDCU UR29, c[0x0][0x38c] ;  /* 0x00007180ff1d77ac */ /* 0x000e620008000800 */
[----:B------:R-:W-:Y:S01]  /*46e0*/  R2UR UR44, R5 ;  /* 0x00000000052c72ca */ /* 0x000fe200000e0000 */
[----:B--2---:R-:W-:-:S05]  /*46f0*/  UISETP.NE.AND UP2, UPT, UR4, 0x1, UPT ;  /* 0x000000010400788c */ /* 0x004fca000bf45270 */
[----:B------:R-:W2:Y:S01]  /*4700*/  I2F.RP R6, UR26 ;  /* 0x0000001a00067d06 */ /* 0x000ea20008209400 */
[----:B------:R-:W-:Y:S02]  /*4710*/  UIMAD.WIDE.U32 UR10, UR31, UR32, URZ ;  /* 0x000000201f0a72a5 */ /* 0x000fe4000f8e00ff */
[----:B---3--:R-:W-:Y:S02]  /*4720*/  UIMAD.WIDE.U32 UR12, UR30, UR35, URZ ;  /* 0x000000231e0c72a5 */ /* 0x008fe4000f8e00ff */
[----:B------:R-:W-:Y:S02]  /*4730*/  UISETP.NE.AND UP4, UPT, UR45, URZ, UPT ;  /* 0x000000ff2d00728c */ /* 0x000fe4000bf85270 */
[----:B------:R-:W-:Y:S01]  /*4740*/  UIADD3 UR41, UPT, UPT, UR24, 0xc8, URZ ;  /* 0x000000c818297890 */ /* 0x000fe2000fffe0ff */
[----:B----4-:R-:W3:Y:S01]  /*4750*/  MUFU.RCP R0, R7 ;  /* 0x0000000700007308 */ /* 0x010ee20000001000 */
[----:B-1----:R-:W-:Y:S01]  /*4760*/  UISETP.GE.AND UP0, UPT, UR39, 0x1, UPT ;  /* 0x000000012700788c */ /* 0x002fe2000bf06270 */
[----:B------:R-:W-:Y:S01]  /*4770*/  ISETP.NE.U32.AND P0, PT, R2, RZ, PT ;  /* 0x000000ff0200720c */ /* 0x000fe20003f05070 */
[----:B------:R-:W-:Y:S01]  /*4780*/  UMOV UR40, UR11 ;  /* 0x0000000b00287c82 */ /* 0x000fe20008000000 */
[----:B------:R-:W-:Y:S01]  /*4790*/  UMOV UR38, UR13 ;  /* 0x0000000d00267c82 */ /* 0x000fe20008000000 */
[----:B------:R-:W-:Y:S01]  /*47a0*/  UISETP.NE.AND UP0, UPT, UR34, 0x1, UPT ;  /* 0x000000012200788c */ /* 0x000fe2000bf05270 */
[----:B------:R-:W-:-:S02]  /*47b0*/  ISETP.NE.AND.EX P0, PT, R3, RZ, PT, P0 ;  /* 0x000000ff0300720c */ /* 0x000fc40003f05300 */
[----:B--2---:R-:W1:Y:S01]  /*47c0*/  MUFU.RCP R4, R6 ;  /* 0x0000000600047308 */ /* 0x004e620000001000 */
[----:B------:R-:W2:Y:S01]  /*47d0*/  LDC.64 R2, c[0x0][0x990] ;  /* 0x00026400ff027b82 */ /* 0x000ea20000000a00 */
[----:B------:R-:W-:Y:S01]  /*47e0*/  UMOV UR23, URZ ;  /* 0x000000ff00177c82 */ /* 0x000fe20008000000 */
[----:B------:R-:W-:Y:S02]  /*47f0*/  UPLOP3.LUT UP1, UPT, UPT, UPT, UPT, 0x40, 0x4 ;  /* 0x000000000004789c */ /* 0x000fe40003f2e870 */
[----:B------:R-:W-:Y:S01]  /*4800*/  UISETP.NE.AND UP6, UPT, UR39, 0x1, UPT ;  /* 0x000000012700788c */ /* 0x000fe2000bfc5270 */
[----:B------:R-:W4:Y:S01]  /*4810*/  LDCU.64 UR18, c[0x0][0xc28] ;  /* 0x00018500ff1277ac */ /* 0x000f220008000a00 */
[----:B---3--:R-:W-:Y:S01]  /*4820*/  VIADD R0, R0, 0xffffffe ;  /* 0x0ffffffe00007836 */ /* 0x008fe20000000000 */
[----:B------:R-:W-:Y:S02]  /*4830*/  UPRMT UR41, URZ, 0x654, UR41 ;  /* 0x00000654ff297896 */ /* 0x000fe40008000029 */
[----:B------:R-:W-:-:S03]  /*4840*/  USHF.R.U32.HI UR40, URZ, UR33, UR40 ;  /* 0x00000021ff287299 */ /* 0x000fc60008011628 */
[----:B------:R-:W3:Y:S01]  /*4850*/  F2I.FTZ.U32.TRUNC.NTZ R0, R0 ;  /* 0x0000000000007305 */ /* 0x000ee2000021f000 */
[----:B------:R-:W-:Y:S01]  /*4860*/  USHF.R.U32.HI UR38, URZ, UR47, UR38 ;  /* 0x0000002fff267299 */ /* 0x000fe20008011626 */
[----:B-1----:R-:W-:Y:S01]  /*4870*/  VIADD R4, R4, 0xffffffe ;  /* 0x0ffffffe04047836 */ /* 0x002fe20000000000 */
[----:B------:R-:W-:Y:S02]  /*4880*/  UISETP.NE.AND UP0, UPT, UR29, URZ, UPT ;  /* 0x000000ff1d00728c */ /* 0x000fe4000bf05270 */
[----:B------:R-:W-:Y:S01]  /*4890*/  UISETP.NE.AND UP5, UPT, UR27, URZ, UPT ;  /* 0x000000ff1b00728c */ /* 0x000fe2000bfa5270 */
[----:B------:R-:W-:Y:S02]  /*48a0*/  VOTEU.ANY UP4, P0 ;  /* 0x0000000000ff7886 */ /* 0x000fe40000080100 */
[----:B------:R-:W1:Y:S01]  /*48b0*/  F2I.FTZ.U32.TRUNC.NTZ R4, R4 ;  /* 0x0000000400047305 */ /* 0x000e62000021f000 */
[----:B---3--:R-:W-:Y:S02]  /*48c0*/  R2UR UR5, R0 ;  /* 0x00000000000572ca */ /* 0x008fe400000e0000 */
[----:B-1----:R-:W-:-:S11]  /*48d0*/  R2UR UR7, R4 ;  /* 0x00000000040772ca */ /* 0x002fd600000e0000 */
[----:B------:R-:W-:-:S04]  /*48e0*/  UIADD3 UR4, UPT, UPT, URZ, -UR5, URZ ;  /* 0x80000005ff047290 */ /* 0x000fc8000fffe0ff */
[----:B------:R-:W-:-:S03]  /*48f0*/  UIMAD UR6, UR4, UR25, URZ ;  /* 0x00000019040672a4 */ /* 0x000fc6000f8e02ff */
[----:B------:R-:W-:Y:S01]  /*4900*/  UMOV UR4, URZ ;  /* 0x000000ff00047c82 */ /* 0x000fe20008000000 */
[----:B------:R-:W-:Y:S02]  /*4910*/  UIADD3 UR8, UPT, UPT, URZ, -UR7, URZ ;  /* 0x80000007ff087290 */ /* 0x000fe4000fffe0ff */
[----:B------:R-:W-:Y:S02]  /*4920*/  UIMAD.WIDE.U32 UR36, UR5, UR6, UR4 ;  /* 0x00000006052472a5 */ /* 0x000fe4000f8e0004 */
[----:B------:R-:W-:Y:S01]  /*4930*/  UIMAD UR8, UR8, UR26, URZ ;  /* 0x0000001a080872a4 */ /* 0x000fe2000f8e02ff */
[----:B------:R-:W-:-:S03]  /*4940*/  UMOV UR6, URZ ;  /* 0x000000ff00067c82 */ /* 0x000fc60008000000 */
[----:B------:R-:W-:Y:S01]  /*4950*/  UIMAD.WIDE.U32 UR6, UR7, UR8, UR6 ;  /* 0x00000008070672a5 */ /* 0x000fe2000f8e0006 */
[----:B------:R-:W-:-:S06]  /*4960*/  UMOV UR36, UR37 ;  /* 0x0000002500247c82 */ /* 0x000fcc0008000000 */
[----:B--2-4-:R-:W-:-:S05]  /*4970*/  UMOV UR37, UR7 ;  /* 0x0000000700257c82 */ /* 0x014fca0008000000 */
.L_x_72:
[----:B------:R-:W-:Y:S04]  /*4980*/  SHF.L.U32 R5, R10, 0x1f, RZ ;  /* 0x0000001f0a057819 */ /* 0x000fe800000006ff */
[----:B-1----:R-:W1:Y:S02]  /*4990*/  SYNCS.PHASECHK.TRANS64.TRYWAIT P0, [UR24+0xc0], R5 ;  /* 0x0000c005ff0075a7 */ /* 0x002e640008001118 */
[----:B-1----:R-:W-:Y:S05]  /*49a0*/  @!P0 BRA `(.L_x_64) ;  /* 0x0000004800f88947 */ /* 0x002fea0003800000 */
.L_x_143:
[----:B-1----:R-:W1:Y:S01]  /*49b0*/  LDS.128 R4, [UR24+0x100] ;  /* 0x00010018ff047984 */ /* 0x002e620008000c00 */
[----:B------:R-:W-:Y:S01]  /*49c0*/  @!PT LDS RZ, [RZ] ;  /* 0x00000000fffff984 */ /* 0x000fe20000000800 */
[----:B------:R-:W-:Y:S01]  /*49d0*/  @!PT LDS RZ, [RZ] ;  /* 0x00000000fffff984 */ /* 0x000fe20000000800 */
[----:B------:R-:W-:Y:S01]  /*49e0*/  @!PT LDS RZ, [RZ] ;  /* 0x00000000fffff984 */ /* 0x000fe20000000800 */
[----:B------:R-:W-:Y:S01]  /*49f0*/  @!PT LDS RZ, [RZ] ;  /* 0x00000000fffff984 */ /* 0x000fe20000000800 */
[----:B------:R2:W-:Y:S06]  /*4a00*/  MEMBAR.ALL.CTA ;  /* 0x0000000000007992 */ /* 0x0005ec0000008000 */
[----:B--2---:R-:W2:Y:S02]  /*4a10*/  FENCE.VIEW.ASYNC.S ;  /* 0x00000000000073c6 */ /* 0x004ea40000000000 */
[----:B--2---:R-:W-:Y:S01]  /*4a20*/  SYNCS.ARRIVE.TRANS64.RED.A1T0 RZ, [UR41], RZ ;  /* 0x000000ffffff79a7 */ /* 0x004fe20008100429 */
[----:B-1----:R-:W-:Y:S11]  /*4a30*/  LOP3.LUT P0, RZ, R6, 0x1, RZ, 0xc0, !PT ;  /* 0x0000000106ff7812 */ /* 0x002ff6000780c0ff */
[----:B------:R-:W-:Y:S02]  /*4a40*/  @!UPT UIADD3 URZ, UPT, UPT, URZ, URZ, URZ ;  /* 0x000000fffffff290 */ /* 0x000fe4000fffe0ff */
[----:B------:R-:W-:Y:S01]  /*4a50*/  VOTEU.ANY UP0, P0 ;  /* 0x0000000000ff7886 */ /* 0x000fe20000000100 */
[----:B------:R-:W-:Y:S11]  /*4a60*/  PLOP3.LUT P0, PT, PT, PT, UP0, 0x80, 0x8 ;  /* 0x000000000008781c */ /* 0x000ff60003f0f008 */
[----:B------:R-:W-:Y:S02]  /*4a70*/  @!UPT UIADD3 URZ, UPT, UPT, URZ, URZ, URZ ;  /* 0x000000fffffff290 */ /* 0x000fe4000fffe0ff */
[----:B------:R-:W-:Y:S02]  /*4a80*/  @P0 MOV R9, R4 ;  /* 0x0000000400090202 */ /* 0x000fe40000000f00 */
[----:B------:R-:W-:Y:S02]  /*4a90*/  @P0 LOP3.LUT R0, R5, 0xffff, RZ, 0xc0, !PT ;  /* 0x0000ffff05000812 */ /* 0x000fe400078ec0ff */
[----:B------:R-:W-:Y:S02]  /*4aa0*/  @P0 R2UR UR5, R9 ;  /* 0x00000000090502ca */ /* 0x000fe400000e0000 */
[----:B------:R-:W-:Y:S11]  /*4ab0*/  @P0 R2UR UR4, R0 ;  /* 0x00000000000402ca */ /* 0x000ff600000e0000 */
[----:B------:R-:W-:Y:S02]  /*4ac0*/  @UP0 UMOV UR16, UR5 ;  /* 0x0000000500100c82 */ /* 0x000fe40008000000 */
[----:B------:R-:W-:Y:S01]  /*4ad0*/  @UP0 UMOV UR15, UR4 ;  /* 0x00000004000f0c82 */ /* 0x000fe20008000000 */
[----:B------:R-:W-:Y:S09]  /*4ae0*/  UISETP.GE.AND UP0, UPT, UR39, 0x1, UPT ;  /* 0x000000012700788c */ /* 0x000ff2000bf06270 */
[----:B------:R-:W-:Y:S05]  /*4af0*/  BRA.U !UP0, `(.L_x_65) ;  /* 0x0000000108b47547 */ /* 0x000fea000b800000 */
[----:B------:R-:W-:Y:S02]  /*4b00*/  UIMAD.WIDE.U32 UR8, UR15, UR35, URZ ;  /* 0x000000230f0872a5 */ /* 0x000fe4000f8e00ff */
[----:B------:R-:W-:Y:S02]  /*4b10*/  UP2UR UR14, UPR, URZ, 0x2 ;  /* 0x00000002ff0e7883 */ /* 0x000fe40008000000 */
[----:B------:R-:W-:Y:S02]  /*4b20*/  UISETP.NE.AND UP1, UPT, UR34, 0x1, UPT ;  /* 0x000000012200788c */ /* 0x000fe4000bf25270 */
[----:B------:R-:W-:Y:S02]  /*4b30*/  UIMAD.WIDE.U32 UR10, UR16, UR32, URZ ;  /* 0x00000020100a72a5 */ /* 0x000fe4000f8e00ff */
[----:B------:R-:W-:Y:S02]  /*4b40*/  USEL UR4, UR30, UR38, !UP1 ;  /* 0x000000261e047287 */ /* 0x000fe4000c800000 */
[----:B------:R-:W-:Y:S02]  /*4b50*/  UISETP.NE.AND UP0, UPT, UR17, 0x1, UPT ;  /* 0x000000011100788c */ /* 0x000fe4000bf05270 */
[----:B------:R-:W-:Y:S02]  /*4b60*/  UIMAD.WIDE.U32 UR12, UR4, UR18, URZ ;  /* 0x00000012040c72a5 */ /* 0x000fe4000f8e00ff */
[----:B------:R-:W-:Y:S01]  /*4b70*/  USEL UR7, UR31, UR40, !UP0 ;  /* 0x000000281f077287 */ /* 0x000fe2000c000000 */
[----:B------:R-:W-:Y:S02]  /*4b80*/  UMOV UR5, UR9 ;  /* 0x0000000900057c82 */ /* 0x000fe40008000000 */
[----:B------:R-:W-:Y:S02]  /*4b90*/  USHF.R.U32.HI UR6, URZ, UR47, UR5 ;  /* 0x0000002fff067299 */ /* 0x000fe40008011605 */
[----:B------:R-:W-:Y:S02]  /*4ba0*/  UIMAD.WIDE.U32 UR20, UR7, UR18, URZ ;  /* 0x00000012071472a5 */ /* 0x000fe4000f8e00ff */
[----:B------:R-:W-:Y:S02]  /*4bb0*/  USEL UR6, UR15, UR6, !UP1 ;  /* 0x000000060f067287 */ /* 0x000fe4000c800000 */
[----:B------:R-:W-:Y:S01]  /*4bc0*/  UISETP.NE.AND UP1, UPT, UR14, URZ, UPT ;  /* 0x000000ff0e00728c */ /* 0x000fe2000bf25270 */
[----:B------:R-:W-:Y:S01]  /*4bd0*/  UMOV UR5, UR11 ;  /* 0x0000000b00057c82 */ /* 0x000fe20008000000 */
[----:B------:R-:W-:Y:S02]  /*4be0*/  UIMAD.WIDE.U32 UR10, UR6, UR18, URZ ;  /* 0x00000012060a72a5 */ /* 0x000fe4000f8e00ff */
[----:B------:R-:W-:Y:S03]  /*4bf0*/  USHF.R.U32.HI UR8, URZ, UR33, UR5 ;  /* 0x00000021ff087299 */ /* 0x000fe60008011605 */
[----:B------:R-:W-:Y:S02]  /*4c00*/  UMOV UR5, UR13 ;  /* 0x0000000d00057c82 */ /* 0x000fe40008000000 */
[----:B------:R-:W-:Y:S03]  /*4c10*/  @UP6 USHF.R.U32.HI UR4, URZ, UR19, UR5 ;  /* 0x00000013ff046299 */ /* 0x000fe60008011605 */
[----:B------:R-:W-:Y:S01]  /*4c20*/  UMOV UR5, UR21 ;  /* 0x0000001500057c82 */ /* 0x000fe20008000000 */
[----:B------:R-:W-:Y:S02]  /*4c30*/  UIMAD UR4, UR39, UR4, URZ ;  /* 0x00000004270472a4 */ /* 0x000fe4000f8e02ff */
[----:B------:R-:W-:Y:S02]  /*4c40*/  @UP6 USHF.R.U32.HI UR7, URZ, UR19, UR5 ;  /* 0x00000013ff076299 */ /* 0x000fe40008011605 */
[----:B------:R-:W-:Y:S02]  /*4c50*/  USEL UR5, UR16, UR8, !UP0 ;  /* 0x0000000810057287 */ /* 0x000fe4000c000000 */
[----:B------:R-:W-:Y:S02]  /*4c60*/  UIMAD UR8, UR39, UR7, URZ ;  /* 0x00000007270872a4 */ /* 0x000fe4000f8e02ff */
[----:B------:R-:W-:Y:S03]  /*4c70*/  UISETP.GE.AND UP0, UPT, UR6, UR4, UPT ;  /* 0x000000040600728c */ /* 0x000fe6000bf06270 */
[----:B------:R-:W-:Y:S01]  /*4c80*/  UMOV UR4, UR11 ;  /* 0x0000000b00047c82 */ /* 0x000fe20008000000 */
[----:B------:R-:W-:Y:S02]  /*4c90*/  UISETP.GE.OR UP0, UPT, UR5, UR8, UP0 ;  /* 0x000000080500728c */ /* 0x000fe40008706670 */
[----:B------:R-:W-:Y:S02]  /*4ca0*/  USHF.R.U32.HI UR4, URZ, UR19, UR4 ;  /* 0x00000013ff047299 */ /* 0x000fe40008011604 */
[----:B------:R-:W-:Y:S02]  /*4cb0*/  UIMAD.WIDE.U32 UR8, UR5, UR18, URZ ;  /* 0x00000012050872a5 */ /* 0x000fe4000f8e00ff */
[----:B------:R-:W-:Y:S04]  /*4cc0*/  USEL UR10, UR6, UR4, !UP6 ;  /* 0x00000004060a7287 */ /* 0x000fe8000f000000 */
[----:B------:R-:W-:Y:S01]  /*4cd0*/  UIADD3 UR11, UPT, UPT, -UR10, URZ, URZ ;  /* 0x000000ff0a0b7290 */ /* 0x000fe2000fffe1ff */
[----:B------:R-:W-:Y:S02]  /*4ce0*/  @!UP0 UMOV UR4, UR9 ;  /* 0x0000000900048c82 */ /* 0x000fe40008000000 */
[----:B------:R-:W-:Y:S02]  /*4cf0*/  @!UP0 USHF.R.U32.HI UR4, URZ, UR19, UR4 ;  /* 0x00000013ff048299 */ /* 0x000fe40008011604 */
[----:B------:R-:W-:Y:S02]  /*4d00*/  UIMAD UR8, UR39, UR11, UR6 ;  /* 0x0000000b270872a4 */ /* 0x000fe4000f8e0206 */
[----:B------:R-:W-:Y:S04]  /*4d10*/  @!UP0 USEL UR4, UR5, UR4, !UP6 ;  /* 0x0000000405048287 */ /* 0x000fe8000f000000 */
[----:B------:R-:W-:Y:S02]  /*4d20*/  @!UP0 UIMAD UR8, UR7, UR8, UR4 ;  /* 0x00000008070882a4 */ /* 0x000fe4000f8e0204 */
[----:B------:R-:W-:Y:S02]  /*4d30*/  @!UP0 UIADD3 UR9, UPT, UPT, UR10, -UR4, URZ ;  /* 0x800000040a098290 */ /* 0x000fe4000fffe0ff */
[----:B------:R-:W-:Y:S02]  /*4d40*/  UIADD3 UR4, UPT, UPT, -UR5, URZ, URZ ;  /* 0x000000ff05047290 */ /* 0x000fe4000fffe1ff */
[----:B------:R-:W-:Y:S02]  /*4d50*/  UIADD3 UR7, UPT, UPT, -UR6, URZ, URZ ;  /* 0x000000ff06077290 */ /* 0x000fe4000fffe1ff */
[----:B------:R-:W-:Y:S02]  /*4d60*/  @!UP0 UIMAD UR6, UR9, UR39, UR5 ;  /* 0x00000027090682a4 */ /* 0x000fe4000f8e0205 */
[----:B------:R-:W-:Y:S02]  /*4d70*/  UIMAD UR16, UR17, UR4, UR16 ;  /* 0x00000004111072a4 */ /* 0x000fe4000f8e0210 */
[----:B------:R-:W-:Y:S01]  /*4d80*/  UIMAD UR15, UR34, UR7, UR15 ;  /* 0x00000007220f72a4 */ /* 0x000fe2000f8e020f */
[----:B------:R-:W-:Y:S02]  /*4d90*/  @!UP0 UMOV UR5, UR8 ;  /* 0x0000000800058c82 */ /* 0x000fe40008000000 */
[----:B------:R-:W-:Y:S02]  /*4da0*/  UIMAD UR16, UR5, UR17, UR16 ;  /* 0x00000011051072a4 */ /* 0x000fe4000f8e0210 */
[----:B------:R-:W-:Y:S11]  /*4db0*/  UIMAD UR15, UR6, UR34, UR15 ;  /* 0x00000022060f72a4 */ /* 0x000ff6000f8e020f */
[----:B------:R-:W-:Y:S01]  /*4dc0*/  @!UPT UIADD3 URZ, UPT, UPT, URZ, URZ, URZ ;  /* 0x000000fffffff290 */ /* 0x000fe2000fffe0ff */
.L_x_65:
[----:B------:R-:W1:Y:S01]  /*4dd0*/  @!UP2 LDCU.128 UR8, c[0x0][0xc10] ;  /* 0x00018200ff08a7ac */ /* 0x000e620008000c00 */
[----:B------:R-:W-:Y:S04]  /*4de0*/  MOV R0, UR22 ;  /* 0x0000001600007c02 */ /* 0x000fe80008000f00 */
[----:B------:R-:W-:Y:S01]  /*4df0*/  IABS R0, R0 ;  /* 0x0000000000007213 */ /* 0x000fe20000000000 */
[----:B------:R-:W2:Y:S01]  /*4e00*/  @!UP2 LDCU UR5, c[0x0][0xc0c] ;  /* 0x00018180ff05a7ac */ /* 0x000ea20008000800 */
[----:B-1----:R-:W-:Y:S07]  /*4e10*/  UIMAD.WIDE.U32 UR6, UR16, UR8, URZ ;  /* 0x00000008100672a5 */ /* 0x002fee000f8e00ff */
[----:B------:R-:W-:Y:S01]  /*4e20*/  @!UP2 UMOV UR4, UR7 ;  /* 0x000000070004ac82 */ /* 0x000fe20008000000 */
[----:B--2---:R-:W-:Y:S02]  /*4e30*/  @!UP2 UISETP.NE.AND UP0, UPT, UR5, 0x1, UPT ;  /* 0x000000010500a88c */ /* 0x004fe4000bf05270 */
[----:B------:R-:W-:Y:S02]  /*4e40*/  @!UP2 USHF.R.U32.HI UR4, URZ, UR9, UR4 ;  /* 0x00000009ff04a299 */ /* 0x000fe40008011604 */
[----:B------:R-:W-:Y:S02]  /*4e50*/  UIMAD.WIDE.U32 UR6, UR15, UR11, URZ ;  /* 0x0000000b0f0672a5 */ /* 0x000fe4000f8e00ff */
[----:B------:R-:W-:Y:S02]  /*4e60*/  @!UP2 USEL UR8, UR16, UR4, !UP0 ;  /* 0x000000041008a287 */ /* 0x000fe4000c000000 */
[----:B------:R-:W-:Y:S03]  /*4e70*/  @!UP2 UISETP.NE.AND UP0, UPT, UR10, 0x1, UPT ;  /* 0x000000010a00a88c */ /* 0x000fe6000bf05270 */
[----:B------:R-:W-:Y:S02]  /*4e80*/  @!UP2 UMOV UR6, UR7 ;  /* 0x000000070006ac82 */ /* 0x000fe40008000000 */
[----:B------:R-:W1:Y:S02]  /*4e90*/  @!UP2 LDCU UR4, c[0x0][0xc20] ;  /* 0x00018400ff04a7ac */ /* 0x000e640008000800 */
[----:B-1----:R-:W-:Y:S04]  /*4ea0*/  @!UP2 USHF.R.U32.HI UR6, URZ, UR4, UR6 ;  /* 0x00000004ff06a299 */ /* 0x002fe80008011606 */
[----:B------:R-:W-:Y:S04]  /*4eb0*/  @!UP2 USEL UR6, UR15, UR6, !UP0 ;  /* 0x000000060f06a287 */ /* 0x000fe8000c000000 */
[----:B------:R-:W-:Y:S02]  /*4ec0*/  @!UP2 UIADD3 UR4, UPT, UPT, -UR8, UR6, URZ ;  /* 0x000000060804a290 */ /* 0x000fe4000fffe1ff */
[----:B------:R-:W-:Y:S02]  /*4ed0*/  @!UP2 UIADD3 UR6, UPT, UPT, UR8, -UR6, URZ ;  /* 0x800000060806a290 */ /* 0x000fe4000fffe0ff */
[----:B------:R-:W-:Y:S02]  /*4ee0*/  @!UP2 UIMAD UR16, UR4, UR5, UR16 ;  /* 0x000000050410a2a4 */ /* 0x000fe4000f8e0210 */
[----:B------:R-:W-:Y:S01]  /*4ef0*/  @!UP2 UIMAD UR15, UR6, UR10, UR15 ;  /* 0x0000000a060fa2a4 */ /* 0x000fe2000f8e020f */
[----:B------:R-:W-:Y:S11]  /*4f00*/  BRA.U UP1, `(.L_x_66) ;  /* 0x0000000101107547 */ /* 0x000ff6000b800000 */
[----:B------:R-:W-:Y:S04]  /*4f10*/  MOV R9, UR46 ;  /* 0x0000002e00097c02 */ /* 0x000fe80008000f00 */
[----:B------:R-:W-:Y:S04]  /*4f20*/  SHF.L.U32 R14, R9, 0x1f, RZ ;  /* 0x0000001f090e7819 */ /* 0x000fe800000006ff */
[----:B------:R-:W1:Y:S02]  /*4f30*/  SYNCS.PHASECHK.TRANS64.TRYWAIT P1, [UR24+0xb8], R14 ;  /* 0x0000b80eff0075a7 */ /* 0x000e640008021118 */
[----:B-1----:R-:W-:Y:S05]  /*4f40*/  @!P1 BRA `(.L_x_67) ;  /* 0x0000004400a89947 */ /* 0x002fea0003800000 */
.L_x_66:
[----:B------:R-:W-:Y:S01]  /*4f50*/  UISETP.NE.AND UP1, UPT, UR45, URZ, UPT ;  /* 0x000000ff2d00728c */ /* 0x000fe2000bf25270 */
[----:B------:R-:W-:Y:S01]  /*4f60*/  R2UR UR4, R0 ;  /* 0x00000000000472ca */ /* 0x000fe200000e0000 */
[----:B------:R-:W-:Y:S11]  /*4f70*/  USHF.L.U32 UR11, UR28, 0x7, URZ ;  /* 0x000000071c0b7899 */ /* 0x000ff600080006ff */
[----:B------:R-:W-:Y:S01]  /*4f80*/  @!UPT UIADD3 URZ, UPT, UPT, URZ, URZ, URZ ;  /* 0x000000fffffff290 */ /* 0x000fe2000fffe0ff */
[----:B------:R-:W-:Y:S07]  /*4f90*/  UIMAD.WIDE.U32 UR6, UR37, UR4, URZ ;  /* 0x00000004250672a5 */ /* 0x000fee000f8e00ff */
[----:B------:R-:W-:Y:S02]  /*4fa0*/  UMOV UR12, UR7 ;  /* 0x00000007000c7c82 */ /* 0x000fe40008000000 */
[----:B------:R-:W-:Y:S04]  /*4fb0*/  UIMAD UR4, UR12, UR44, UR4 ;  /* 0x0000002c0c0472a4 */ /* 0x000fe8000f8e0204 */
[----:B------:R-:W-:Y:S11]  /*4fc0*/  UISETP.GT.U32.AND UP0, UPT, UR26, UR4, UPT ;  /* 0x000000041a00728c */ /* 0x000ff6000bf04070 */
[----:B------:R-:W-:Y:S02]  /*4fd0*/  @!UP0 UIADD3 UR4, UPT, UPT, UR4, -UR26, URZ ;  /* 0x8000001a04048290 */ /* 0x000fe4000fffe0ff */
[----:B------:R-:W-:Y:S02]  /*4fe0*/  @!UP0 UIADD3 UR12, UPT, UPT, UR12, 0x1, URZ ;  /* 0x000000010c0c8890 */ /* 0x000fe4000fffe0ff */
[----:B------:R-:W-:Y:S02]  /*4ff0*/  UISETP.GE.U32.AND UP0, UPT, UR4, UR26, UPT ;  /* 0x0000001a0400728c */ /* 0x000fe4000bf06070 */
[----:B------:R-:W-:Y:S09]  /*5000*/  ULOP3.LUT UR4, UR22, UR27, URZ, 0x3c, !UPT ;  /* 0x0000001b16047292 */ /* 0x000ff2000f8e3cff */
[----:B------:R-:W-:Y:S02]  /*5010*/  @UP0 UIADD3 UR12, UPT, UPT, UR12, 0x1, URZ ;  /* 0x000000010c0c0890 */ /* 0x000fe4000fffe0ff */
[----:B------:R-:W-:Y:S11]  /*5020*/  UISETP.GE.AND UP0, UPT, UR4, URZ, UPT ;  /* 0x000000ff0400728c */ /* 0x000ff6000bf06270 */
[----:B------:R-:W-:Y:S02]  /*5030*/  @!UP0 UIADD3 UR12, UPT, UPT, -UR12, URZ, URZ ;  /* 0x000000ff0c0c8290 */ /* 0x000fe4000fffe1ff */
[----:B------:R-:W-:Y:S06]  /*5040*/  @!UP5 ULOP3.LUT UR12, URZ, UR27, URZ, 0x33, !UPT ;  /* 0x0000001bff0cd292 */ /* 0x000fec000f8e33ff */
[----:B------:R-:W-:Y:S05]  /*5050*/  IMAD.U32 R0, RZ, RZ, UR12 ;  /* 0x0000000cff007e24 */ /* 0x000fea000f8e00ff */
[----:B------:R-:W-:Y:S04]  /*5060*/  IABS R0, R0 ;  /* 0x0000000000007213 */ /* 0x000fe80000000000 */
[----:B------:R-:W-:Y:S01]  /*5070*/  R2UR UR4, R0 ;  /* 0x00000000000472ca */ /* 0x000fe200000e0000 */
[----:B------:R-:W-:Y:S05]  /*5080*/  IMAD.U32 R0, RZ, RZ, UR29 ;  /* 0x0000001dff007e24 */ /* 0x000fea000f8e00ff */
[----:B------:R-:W-:Y:S04]  /*5090*/  IABS R11, R0 ;  /* 0x00000000000b7213 */ /* 0x000fe80000000000 */
[----:B------:R-:W2:Y:S03]  /*50a0*/  I2F.RP R16, R11 ;  /* 0x0000000b00107306 */ /* 0x000ea60000209400 */
[----:B------:R-:W-:Y:S07]  /*50b0*/  UIMAD.WIDE.U32 UR6, UR36, UR4, URZ ;  /* 0x00000004240672a5 */ /* 0x000fee000f8e00ff */
[----:B------:R-:W-:Y:S02]  /*50c0*/  UMOV UR13, UR7 ;  /* 0x00000007000d7c82 */ /* 0x000fe40008000000 */
[----:B------:R-:W-:Y:S01]  /*50d0*/  UIADD3 UR5, UPT, UPT, -UR13, URZ, URZ ;  /* 0x000000ff0d057290 */ /* 0x000fe2000fffe1ff */
[----:B--2---:R-:W2:Y:S03]  /*50e0*/  MUFU.RCP R0, R16 ;  /* 0x0000001000007308 */ /* 0x004ea60000001000 */
[----:B------:R-:W-:Y:S04]  /*50f0*/  UIMAD UR4, UR25, UR5, UR4 ;  /* 0x00000005190472a4 */ /* 0x000fe8000f8e0204 */
[----:B------:R-:W-:Y:S11]  /*5100*/  UISETP.GT.U32.AND UP0, UPT, UR25, UR4, UPT ;  /* 0x000000041900728c */ /* 0x000ff6000bf04070 */
[----:B------:R-:W-:Y:S01]  /*5110*/  @!UP0 UIADD3 UR4, UPT, UPT, UR4, -UR25, URZ ;  /* 0x8000001904048290 */ /* 0x000fe2000fffe0ff */
[----:B--2---:R-:W-:Y:S01]  /*5120*/  VIADD R13, R0, 0xffffffe ;  /* 0x0ffffffe000d7836 */ /* 0x004fe20000000000 */
[----:B------:R-:W-:Y:S02]  /*5130*/  @!UP0 UIADD3 UR13, UPT, UPT, UR13, 0x1, URZ ;  /* 0x000000010d0d8890 */ /* 0x000fe4000fffe0ff */
[----:B------:R-:W-:Y:S01]  /*5140*/  UISETP.GE.U32.AND UP0, UPT, UR4, UR25, UPT ;  /* 0x000000190400728c */ /* 0x000fe2000bf06070 */
[----:B------:R-:W1:Y:S01]  /*5150*/  F2I.FTZ.U32.TRUNC.NTZ R15, R13 ;  /* 0x0000000d000f7305 */ /* 0x000e62000021f000 */
[----:B------:R-:W-:Y:S09]  /*5160*/  ULOP3.LUT UR4, UR12, UR45, URZ, 0x3c, !UPT ;  /* 0x0000002d0c047292 */ /* 0x000ff2000f8e3cff */
[----:B------:R-:W-:Y:S02]  /*5170*/  @UP0 UIADD3 UR13, UPT, UPT, UR13, 0x1, URZ ;  /* 0x000000010d0d0890 */ /* 0x000fe4000fffe0ff */
[----:B------:R-:W-:Y:S01]  /*5180*/  UISETP.GE.AND UP0, UPT, UR4, URZ, UPT ;  /* 0x000000ff0400728c */ /* 0x000fe2000bf06270 */
[--C-:B-1----:R-:W-:Y:S04]  /*5190*/  IMAD.MOV R14, RZ, RZ, -R15.reuse ;  /* 0x000000ffff0e7224 */ /* 0x102fe800078e0a0f */
[----:B------:R-:W-:Y:S02]  /*51a0*/  IMAD R9, R14, R11, RZ ;  /* 0x0000000b0e097224 */ /* 0x000fe400078e02ff */
[----:B------:R-:W-:Y:S04]  /*51b0*/  HFMA2 R14, -RZ, RZ, 0, 0 ;  /* 0x00000000ff0e7431 */ /* 0x000fe800000001ff */
[----:B------:R-:W-:Y:S02]  /*51c0*/  @!UP0 UIADD3 UR13, UPT, UPT, -UR13, URZ, URZ ;  /* 0x000000ff0d0d8290 */ /* 0x000fe4000fffe1ff */
[----:B------:R-:W-:Y:S02]  /*51d0*/  @!UP1 ULOP3.LUT UR13, URZ, UR45, URZ, 0x33, !UPT ;  /* 0x0000002dff0d9292 */ /* 0x000fe4000f8e33ff */
[----:B------:R-:W-:Y:S02]  /*51e0*/  UISETP.NE.AND UP1, UPT, UR29, URZ, UPT ;  /* 0x000000ff1d00728c */ /* 0x000fe4000bf25270 */
[----:B------:R-:W-:Y:S01]  /*51f0*/  ULOP3.LUT UR4, UR13, UR29, URZ, 0x3c, !UPT ;  /* 0x0000001d0d047292 */ /* 0x000fe2000f8e3cff */
[----:B------:R-:W-:Y:S03]  /*5200*/  IMAD.HI.U32 R15, R15, R9, R14 ;  /* 0x000000090f0f7227 */ /* 0x000fe600078e000e */
[----:B------:R-:W-:Y:S01]  /*5210*/  UISETP.GE.AND UP0, UPT, UR4, URZ, UPT ;  /* 0x000000ff0400728c */ /* 0x000fe2000bf06270 */
[----:B------:R-:W-:Y:S01]  /*5220*/  IMAD.U32 R0, RZ, RZ, UR13 ;  /* 0x0000000dff007e24 */ /* 0x000fe2000f8e00ff */
[----:B------:R-:W-:Y:S04]  /*5230*/  UIADD3 UR4, UPT, UPT, -UR12, URZ, URZ ;  /* 0x000000ff0c047290 */ /* 0x000fe8000fffe1ff */
[----:B------:R-:W-:Y:S01]  /*5240*/  IABS R0, R0 ;  /* 0x0000000000007213 */ /* 0x000fe20000000000 */
[----:B------:R-:W-:Y:S02]  /*5250*/  UIMAD UR5, UR27, UR4, UR22 ;  /* 0x000000041b0572a4 */ /* 0x000fe4000f8e0216 */
[----:B------:R-:W-:Y:S02]  /*5260*/  UIADD3 UR4, UPT, UPT, -UR13, URZ, URZ ;  /* 0x000000ff0d047290 */ /* 0x000fe4000fffe1ff */
[----:B------:R-:W-:Y:S01]  /*5270*/  IMAD.HI.U32 R15, R15, R0, RZ ;  /* 0x000000000f0f7227 */ /* 0x000fe200078e00ff */
[----:B------:R-:W-:Y:S02]  /*5280*/  USHF.L.U32 UR22, UR5, 0x6, URZ ;  /* 0x0000000605167899 */ /* 0x000fe400080006ff */
[----:B------:R-:W-:Y:S01]  /*5290*/  UIMAD UR12, UR45, UR4, UR12 ;  /* 0x000000042d0c72a4 */ /* 0x000fe2000f8e020c */
[----:B------:R-:W-:Y:S04]  /*52a0*/  IMAD.MOV R9, RZ, RZ, -R15 ;  /* 0x000000ffff097224 */ /* 0x000fe800078e0a0f */
[C---:B------:R-:W-:Y:S05]  /*52b0*/  IMAD R0, R11.reuse, R9, R0 ;  /* 0x000000090b007224 */ /* 0x040fea00078e0200 */
[----:B------:R-:W-:Y:S11]  /*52c0*/  ISETP.GT.U32.AND P1, PT, R11, R0, PT ;  /* 0x000000000b00720c */ /* 0x000ff60003f24070 */
[----:B------:R-:W-:Y:S02]  /*52d0*/  @!UPT UIADD3 URZ, UPT, UPT, URZ, URZ, URZ ;  /* 0x000000fffffff290 */ /* 0x000fe4000fffe0ff */
[----:B------:R-:W-:Y:S01]  /*52e0*/  @!P1 IADD3 R15, PT, PT, R15, 0x1, RZ ;  /* 0x000000010f0f9810 */ /* 0x000fe20007ffe0ff */
[----:B------:R-:W-:Y:S01]  /*52f0*/  @!P1 IMAD.IADD R0, R0, 0x1, -R11 ;  /* 0x0000000100009824 */ /* 0x000fe200078e0a0b */
[----:B------:R-:W-:Y:S04]  /*5300*/  ISETP.NE.U32.AND P1, PT, R2, RZ, PT ;  /* 0x000000ff0200720c */ /* 0x000fe80003f25070 */
[----:B------:R-:W-:Y:S02]  /*5310*/  ISETP.GE.U32.AND P2, PT, R0, R11, PT ;  /* 0x0000000b0000720c */ /* 0x000fe40003f46070 */
[----:B------:R-:W-:Y:S11]  /*5320*/  ISETP.NE.AND.EX P1, PT, R3, RZ, PT, P1 ;  /* 0x000000ff0300720c */ /* 0x000ff60003f25310 */
[----:B------:R-:W-:Y:S01]  /*5330*/  @P2 VIADD R15, R15, 0x1 ;  /* 0x000000010f0f2836 */ /* 0x000fe20000000000 */
[----:B------:R-:W-:Y:S04]  /*5340*/  ISETP.NE.U32.AND P2, PT, R2, RZ, PT ;  /* 0x000000ff0200720c */ /* 0x000fe80003f45070 */
[----:B------:R-:W-:Y:S02]  /*5350*/  R2UR UR14, R15 ;  /* 0x000000000f0e72ca */ /* 0x000fe400000e0000 */
[----:B------:R-:W-:Y:S11]  /*5360*/  ISETP.NE.AND.EX P2, PT, R3, RZ, PT, P2 ;  /* 0x000000ff0300720c */ /* 0x000ff60003f45320 */
[----:B------:R-:W-:Y:S02]  /*5370*/  @!UP0 UIADD3 UR14, UPT, UPT, -UR14, URZ, URZ ;  /* 0x000000ff0e0e8290 */ /* 0x000fe4000fffe1ff */
[----:B------:R-:W-:Y:S04]  /*5380*/  @!UP1 ULOP3.LUT UR14, URZ, UR29, URZ, 0x33, !UPT ;  /* 0x0000001dff0e9292 */ /* 0x000fe8000f8e33ff */
[----:B------:R-:W-:Y:S04]  /*5390*/  UIADD3 UR6, UPT, UPT, -UR14, URZ, URZ ;  /* 0x000000ff0e067290 */ /* 0x000fe8000fffe1ff */
[----:B------:R-:W-:Y:S01]  /*53a0*/  UIMAD UR13, UR29, UR6, UR13 ;  /* 0x000000061d0d72a4 */ /* 0x000fe2000f8e020d */
[----:B------:R-:W-:Y:S11]  /*53b0*/  @!P2 BRA `(.L_x_68) ;  /* 0x000000000030a947 */ /* 0x000ff60003800000 */
[----:B------:R-:W-:Y:S01]  /*53c0*/  UPLOP3.LUT UP3, UPT, UPT, UPT, UP4, 0x80, 0x8 ;  /* 0x000000000008789c */ /* 0x000fe20003f6f040 */
[----:B------:R-:W-:Y:S01]  /*53d0*/  MOV R94, 0x1 ;  /* 0x00000001005e7802 */ /* 0x000fe20000000f00 */
[----:B------:R-:W1:Y:S04]  /*53e0*/  LDCU.64 UR4, c[0x0][0x358] ;  /* 0x00006b00ff0477ac */ /* 0x000e680008000a00 */
[----:B------:R-:W-:Y:S11]  /*53f0*/  PLOP3.LUT P2, PT, PT, PT, UP3, 0x80, 0x8 ;  /* 0x000000000008781c */ /* 0x000ff60003f4f038 */
[----:B------:R-:W-:Y:S02]  /*5400*/  @!UPT UIADD3 URZ, UPT, UPT, URZ, URZ, URZ ;  /* 0x000000fffffff290 */ /* 0x000fe4000fffe0ff */
[----:B------:R-:W2:Y:S01]  /*5410*/  @P2 LDC.64 R14, c[0x0][0x988] ;  /* 0x00026200ff0e2b82 */ /* 0x000ea20000000a00 */
[----:B------:R-:W-:Y:S04]  /*5420*/  @P2 IMAD R0, R17, R2, RZ ;  /* 0x0000000211002224 */ /* 0x000fe800078e02ff */
[----:B--2---:R-:W-:Y:S01]  /*5430*/  @P2 IMAD.WIDE R14, R0, 0x4, R14 ;  /* 0x00000004000e2825 */ /* 0x004fe200078e020e */
[----:B------:R-:W-:Y:S04]  /*5440*/  MOV R0, 0x1 ;  /* 0x0000000100007802 */ /* 0x000fe80000000f00 */
[----:B-1---5:R1:W5:Y:S01]  /*5450*/  @P2 LDG.E R41, desc[UR4][R14.64] ;  /* 0x000000040e292981 */ /* 0x022362000c1e1900 */
[----:B------:R-:W-:Y:S01]  /*5460*/  @!P2 PRMT R94, R0, 0x7610, R94 ;  /* 0x00007610005ea816 */ /* 0x000fe2000000005e */
[----:B-1----:R-:W2:Y:S06]  /*5470*/  @!P2 LDC R41, c[0x0][0x980] ;  /* 0x00026000ff29ab82 */ /* 0x002eac0000000800 */
.L_x_68:
[----:B--2--5:R-:W-:Y:S01]  /*5480*/  @!P1 FSETP.EQ.AND P3, PT, R41, RZ, PT ;  /* 0x000000ff2900920b */ /* 0x024fe20003f62000 */
[----:B------:R-:W-:Y:S01]  /*5490*/  @!UPT UIADD3 URZ, UPT, UPT, URZ, URZ, URZ ;  /* 0x000000fffffff290 */ /* 0x000fe2000fffe0ff */
[----:B------:R-:W-:Y:S11]  /*54a0*/  @!P1 BRA `(.L_x_69) ;  /* 0x0000000000149947 */ /* 0x000ff60003800000 */
[----:B------:R-:W-:Y:S02]  /*54b0*/  LOP3.LUT P1, RZ, R94, 0xff, RZ, 0xc0, !PT ;  /* 0x000000ff5eff7812 */ /* 0x000fe4000782c0ff */
[----:B------:R-:W-:Y:S04]  /*54c0*/  PLOP3.LUT P3, PT, PT, PT, UP3, 0x80, 0x8 ;  /* 0x000000000008781c */ /* 0x000fe80003f6f038 */
[----:B------:R-:W-:Y:S07]  /*54d0*/  PLOP3.LUT P3, PT, P3, PT, PT, 0x8, 0x80 ;  /* 0x000000000080781c */ /* 0x000fee0001f6e170 */
[----:B------:R-:W-:Y:S11]  /*54e0*/  @P1 FSETP.EQ.AND P3, PT, R41, RZ, PT ;  /* 0x000000ff2900120b */ /* 0x000ff60003f62000 */
[----:B------:R-:W-:Y:S02]  /*54f0*/  @!UPT UIADD3 URZ, UPT, UPT, URZ, URZ, URZ ;  /* 0x000000fffffff290 */ /* 0x000fe4000fffe0ff */
.L_x_69:
[----:B------:R-:W-:Y:S01]  /*5500*/  ULEA UR5, UR23, UR24, 0x3 ;  /* 0x0000001817057291 */ /* 0x000fe2000f8e18ff */
[----:B------:R-:W-:Y:S02]  /*5510*/  SHF.L.U32 R9, R12, 0x1f, RZ ;  /* 0x0000001f0c097819 */ /* 0x000fe400000006ff */
[----:B------:R-:W-:Y:S04]  /*5520*/  ELECT P2, URZ, PT ;  /* 0x0000000000ff782f */ /* 0x000fe80003840000 */
[----:B------:R-:W-:Y:S02]  /*5530*/  PLOP3.LUT P2, PT, P3, P2, PT, 0xf2, 0x2f ;  /* 0x00000000002f781c */ /* 0x000fe40001f45e72 */
[----:B------:R-:W1:Y:S02]  /*5540*/  SYNCS.PHASECHK.TRANS64.TRYWAIT P1, [UR5+0x98], R9 ;  /* 0x00009809ff0075a7 */ /* 0x000e640008021105 */
[----:B-1----:R-:W-:Y:S09]  /*5550*/  @!P1 BRA `(.L_x_70) ;  /* 0x00000040003c9947 */ /* 0x002ff20003800000 */
.L_x_146:
[----:B------:R-:W2:Y:S01]  /*5560*/  S2UR UR28, SR_CgaCtaId ;  /* 0x00000000001c79c3 */ /* 0x000ea20000008800 */
[----:B------:R-:W-:Y:S01]  /*5570*/  VOTEU.ALL UP0, P2 ;  /* 0x0000000000ff7886 */ /* 0x000fe20001000000 */
[----:B-1----:R-:W-:Y:S01]  /*5580*/  @!P2 IADD3 R9, P1, PT, R18, 0x680, RZ ;  /* 0x000006801209a810 */ /* 0x002fe20007f3e0ff */
[----:B------:R-:W-:Y:S01]  /*5590*/  UIADD3 UR6, UPT, UPT, UR23, 0x1, URZ ;  /* 0x0000000117067890 */ /* 0x000fe2000fffe0ff */
[----:B------:R-:W-:Y:S01]  /*55a0*/  @P0 SHF.R.U32.HI R17, RZ, 0x10, R5 ;  /* 0x00000010ff110819 */ /* 0x000fe20000011605 */
[----:B------:R-:W-:Y:S01]  /*55b0*/  UMOV UR48, 0x0 ;  /* 0x0000000000307882 */ /* 0x000fe20000000000 */
[----:B------:R-:W-:Y:S01]  /*55c0*/  @!UP0 ULEA UR4, UR23, UR24, 0xd ;  /* 0x0000001817048291 */ /* 0x000fe2000f8e68ff */
[----:B------:R-:W-:Y:S01]  /*55d0*/  @!P2 IMAD.X R0, RZ, RZ, R19, P1 ;  /* 0x000000ffff00a224 */ /* 0x000fe200008e0613 */
[----:B------:R-:W-:Y:S01]  /*55e0*/  @!P2 R2UR UR7, R9 ;  /* 0x000000000907a2ca */ /* 0x000fe200000e0000 */
[----:B------:R-:W-:Y:S01]  /*55f0*/  UMOV UR49, 0x10000000 ;  /* 0x1000000000317882 */ /* 0x000fe20000000000 */
[----:B------:R-:W-:Y:S02]  /*5600*/  @!UP0 UIADD3 UR8, UPT, UPT, UR4, 0x200, URZ ;  /* 0x0000020004088890 */ /* 0x000fe4000fffe0ff */
[----:B------:R-:W-:Y:S01]  /*5610*/  UISETP.NE.AND UP0, UPT, UR6, 0x3, UPT ;  /* 0x000000030600788c */ /* 0x000fe2000bf05270 */
[----:B------:R-:W-:Y:S01]  /*5620*/  @!P2 R2UR UR4, R0 ;  /* 0x000000000004a2ca */ /* 0x000fe200000e0000 */
[----:B------:R-:W-:Y:S02]  /*5630*/  @!P2 IMAD.MOV.U32 R0, RZ, RZ, 0x2000 ;  /* 0x00002000ff00a424 */ /* 0x000fe400078e00ff */
[----:B------:R-:W-:Y:S02]  /*5640*/  USEL UR6, UR6, URZ, UP0 ;  /* 0x000000ff06067287 */ /* 0x000fe40008000000 */
[----:B------:R-:W-:Y:S02]  /*5650*/  USEL UR23, URZ, 0x1, UP0 ;  /* 0x00000001ff177887 */ /* 0x000fe40008000000 */
[----:B------:R-:W-:Y:S01]  /*5660*/  VOTEU.ALL UP0, P2 ;  /* 0x0000000000ff7886 */ /* 0x000fe20001000000 */
[----:B------:R-:W-:Y:S03]  /*5670*/  IMAD.U32 R14, RZ, RZ, UR7 ;  /* 0x00000007ff0e7e24 */ /* 0x000fe6000f8e00ff */
[----:B------:R-:W-:Y:S01]  /*5680*/  LOP3.LUT R12, R12, UR23, RZ, 0x3c, !PT ;  /* 0x000000170c0c7c12 */ /* 0x000fe2000f8e3cff */
[----:B------:R-:W-:Y:S01]  /*5690*/  @!UP0 UMOV UR10, UR22 ;  /* 0x00000016000a8c82 */ /* 0x000fe20008000000 */
[----:B------:R-:W-:Y:S01]  /*56a0*/  IMAD.U32 R15, RZ, RZ, UR4 ;  /* 0x00000004ff0f7e24 */ /* 0x000fe2000f8e00ff */
[----:B------:R-:W-:Y:S01]  /*56b0*/  @!P2 R2UR UR20, R14 ;  /* 0x000000000e14a2ca */ /* 0x000fe200000e0000 */
[----:B------:R-:W-:Y:S01]  /*56c0*/  UIADD3 UR4, UPT, UPT, UR5, 0x80, URZ ;  /* 0x0000008005047890 */ /* 0x000fe2000fffe0ff */
[----:B------:R-:W-:Y:S02]  /*56d0*/  SHF.L.U32 R11, R12, 0x1f, RZ ;  /* 0x0000001f0c0b7819 */ /* 0x000fe400000006ff */
[----:B------:R-:W-:Y:S01]  /*56e0*/  @!P2 R2UR UR21, R15 ;  /* 0x000000000f15a2ca */ /* 0x000fe200000e0000 */
[----:B--2---:R-:W-:Y:S03]  /*56f0*/  UPRMT UR7, UR28, 0x654, UR4 ;  /* 0x000006541c077896 */ /* 0x004fe60008000004 */
[----:B------:R-:W-:Y:S01]  /*5700*/  @!UP0 UMOV UR9, UR4 ;  /* 0x0000000400098c82 */ /* 0x000fe20008000000 */
[----:B------:R-:W-:Y:S08]  /*5710*/  ULEA UR4, UR6, UR24, 0x3 ;  /* 0x0000001806047291 */ /* 0x000ff0000f8e18ff */
[----:B------:R1:W-:Y:S01]  /*5720*/  @!UP0 UTMALDG.5D [UR8], [UR20], desc[UR48] ;  /* 0x00003008140085b4 */ /* 0x0003e20008021000 */
[----:B------:R1:W-:Y:S01]  /*5730*/  @!P2 SYNCS.ARRIVE.TRANS64.RED.A0TR RZ, [UR5+0x80], R0 ;  /* 0x00008000ffffa9a7 */ /* 0x0003e20008300405 */
[----:B------:R-:W-:Y:S01]  /*5740*/  SYNCS.ARRIVE.TRANS64.RED.A1T0 RZ, [UR7], RZ ;  /* 0x000000ffffff79a7 */ /* 0x000fe20008100407 */
[----:B------:R-:W2:Y:S02]  /*5750*/  SYNCS.PHASECHK.TRANS64.TRYWAIT P1, [UR4+0x98], R11 ;  /* 0x0000980bff0075a7 */ /* 0x000ea40008021104 */
[----:B-12---:R-:W-:Y:S05]  /*5760*/  @!P1 BRA `(.L_x_71) ;  /* 0x0000003c00d09947 */ /* 0x006fea0003800000 */
.L_x_148:
[----:B------:R-:W2:Y:S01]  /*5770*/  S2UR UR28, SR_CgaCtaId ;  /* 0x00000000001c79c3 */ /* 0x000ea20000008800 */
[----:B------:R-:W-:Y:S01]  /*5780*/  UPLOP3.LUT UP1, UPT, UPT, UPT, UPT, 0x80, 0x8 ;  /* 0x000000000008789c */ /* 0x000fe20003f2f070 */
[----:B------:R-:W-:Y:S01]  /*5790*/  @!P2 IADD3 R9, P1, PT, R18, 0x680, RZ ;  /* 0x000006801209a810 */ /* 0x000fe20007f3e0ff */
[----:B------:R-:W-:Y:S01]  /*57a0*/  UMOV UR20, 0x0 ;  /* 0x0000000000147882 */ /* 0x000fe20000000000 */
[----:B------:R-:W-:Y:S01]  /*57b0*/  UMOV UR21, 0x10000000 ;  /* 0x1000000000157882 */ /* 0x000fe20000000000 */
[----:B------:R-:W-:Y:S01]  /*57c0*/  VOTEU.ALL UP0, P2 ;  /* 0x0000000000ff7886 */ /* 0x000fe20001000000 */
[----:B------:R-:W-:Y:S01]  /*57d0*/  LOP3.LUT R10, R10, 0x1, RZ, 0x3c, !PT ;  /* 0x000000010a0a7812 */ /* 0x000fe200078e3cff */
[----:B-1----:R-:W-:Y:S03]  /*57e0*/  @!P2 IMAD.X R0, RZ, RZ, R19, P1 ;  /* 0x000000ffff00a224 */ /* 0x002fe600008e0613 */
[----:B------:R-:W-:Y:S02]  /*57f0*/  @!UP0 ULEA UR5, UR6, UR24, 0xd ;  /* 0x0000001806058291 */ /* 0x000fe4000f8e68ff */
[----:B------:R-:W-:Y:S02]  /*5800*/  UIADD3 UR6, UPT, UPT, UR6, 0x1, URZ ;  /* 0x0000000106067890 */ /* 0x000fe4000fffe0ff */
[----:B------:R-:W-:Y:S02]  /*5810*/  @!UP0 UIADD3 UR10, UPT, UPT, UR22, 0x20, URZ ;  /* 0x00000020160a8890 */ /* 0x000fe4000fffe0ff */
[----:B------:R-:W-:Y:S01]  /*5820*/  @!UP0 UIADD3 UR8, UPT, UPT, UR5, 0x200, URZ ;  /* 0x0000020005088890 */ /* 0x000fe2000fffe0ff */
[----:B------:R-:W-:Y:S01]  /*5830*/  @!P2 R2UR UR5, R0 ;  /* 0x000000000005a2ca */ /* 0x000fe200000e0000 */
[----:B------:R-:W-:Y:S02]  /*5840*/  UISETP.NE.AND UP0, UPT, UR6, 0x3, UPT ;  /* 0x000000030600788c */ /* 0x000fe4000bf05270 */
[----:B------:R-:W-:Y:S02]  /*5850*/  UIADD3 UR22, UPT, UPT, UR15, UR43, URZ ;  /* 0x0000002b0f167290 */ /* 0x000fe4000fffe0ff */
[----:B------:R-:W-:Y:S01]  /*5860*/  USEL UR23, UR6, URZ, UP0 ;  /* 0x000000ff06177287 */ /* 0x000fe20008000000 */
[----:B------:R-:W-:Y:S02]  /*5870*/  @!P2 R2UR UR6, R9 ;  /* 0x000000000906a2ca */ /* 0x000fe400000e0000 */
[----:B------:R-:W-:Y:S02]  /*5880*/  PLOP3.LUT P0, PT, PT, PT, UP0, 0x80, 0x8 ;  /* 0x000000000008781c */ /* 0x000fe40003f0f008 */
[----:B------:R-:W-:Y:S02]  /*5890*/  VOTEU.ALL UP0, P2 ;  /* 0x0000000000ff7886 */ /* 0x000fe40001000000 */
[----:B------:R-:W-:Y:S01]  /*58a0*/  SEL R9, RZ, 0x1, P0 ;  /* 0x00000001ff097807 */ /* 0x000fe20000000000 */
[----:B------:R-:W-:Y:S01]  /*58b0*/  IMAD.U32 R15, RZ, RZ, UR5 ;  /* 0x00000005ff0f7e24 */ /* 0x000fe2000f8e00ff */
[----:B------:R-:W-:Y:S01]  /*58c0*/  UIADD3 UR5, UPT, UPT, UR4, 0x80, URZ ;  /* 0x0000008004057890 */ /* 0x000fe2000fffe0ff */
[----:B------:R-:W-:Y:S02]  /*58d0*/  LOP3.LUT P0, RZ, R6, 0x1, RZ, 0xc0, !PT ;  /* 0x0000000106ff7812 */ /* 0x000fe4000780c0ff */
[----:B------:R-:W-:Y:S02]  /*58e0*/  LOP3.LUT R12, R12, R9, RZ, 0x3c, !PT ;  /* 0x000000090c0c7212 */ /* 0x000fe400078e3cff */
[----:B------:R-:W-:Y:S01]  /*58f0*/  IMAD.U32 R14, RZ, RZ, UR6 ;  /* 0x00000006ff0e7e24 */ /* 0x000fe2000f8e00ff */
[----:B------:R-:W-:Y:S01]  /*5900*/  @!P2 R2UR UR7, R15 ;  /* 0x000000000f07a2ca */ /* 0x000fe200000e0000 */
[----:B------:R-:W-:Y:S01]  /*5910*/  @!UP0 UMOV UR9, UR5 ;  /* 0x0000000500098c82 */ /* 0x000fe20008000000 */
[----:B--2---:R-:W-:Y:S02]  /*5920*/  UPRMT UR5, UR28, 0x654, UR5 ;  /* 0x000006541c057896 */ /* 0x004fe40008000005 */
[----:B------:R-:W-:Y:S01]  /*5930*/  @!P2 R2UR UR6, R14 ;  /* 0x000000000e06a2ca */ /* 0x000fe200000e0000 */
[----:B------:R-:W-:Y:S11]  /*5940*/  UIADD3 UR28, UPT, UPT, UR16, UR42, URZ ;  /* 0x0000002a101c7290 */ /* 0x000ff6000fffe0ff */
[----:B------:R-:W-:Y:S01]  /*5950*/  @!UPT UIADD3 URZ, UPT, UPT, URZ, URZ, URZ ;  /* 0x000000fffffff290 */ /* 0x000fe2000fffe0ff */
[----:B------:R1:W-:Y:S01]  /*5960*/  @!UP0 UTMALDG.5D [UR8], [UR6], desc[UR20] ;  /* 0x00001408060085b4 */ /* 0x0003e20008021000 */
[----:B------:R1:W-:Y:S01]  /*5970*/  @!P2 SYNCS.ARRIVE.TRANS64.RED.A0TR RZ, [UR4+0x80], R8 ;  /* 0x00008008ffffa9a7 */ /* 0x0003e20008300404 */
[----:B------:R-:W-:Y:S01]  /*5980*/  SYNCS.ARRIVE.TRANS64.RED.A1T0 RZ, [UR5], RZ ;  /* 0x000000ffffff79a7 */ /* 0x000fe20008100405 */
[----:B------:R-:W-:Y:S05]  /*5990*/  @P0 BRA `(.L_x_72) ;  /* 0xffffffec00f80947 */ /* 0x000fea000383ffff */
[----:B------:R-:W-:Y:S01]  /*59a0*/  UIADD3 UR5, UPT, UPT, UR24, 0x98, URZ ;  /* 0x0000009818057890 */ /* 0x000fe2000fffe0ff */
[----:B------:R-:W-:-:S03]  /*59b0*/  SHF.L.U32 R3, R12, 0x1f, RZ ;  /* 0x0000001f0c037819 */ /* 0x000fc600000006ff */
[----:B------:R-:W-:-:S09]  /*59c0*/  ULEA UR4, UR23, UR5, 0x3 ;  /* 0x0000000517047291 */ /* 0x000fd2000f8e18ff */
[----:B------:R-:W2:Y:S02]  /*59d0*/  SYNCS.PHASECHK.TRANS64.TRYWAIT P0, [UR4], R3 ;  /* 0x00000003ff0075a7 */ /* 0x000ea40008001104 */
[----:B--2---:R-:W-:Y:S05]  /*59e0*/  @!P0 BRA `(.L_x_73) ;  /* 0x0000003c00488947 */ /* 0x004fea0003800000 */
.L_x_150:
[----:B------:R-:W-:-:S04]  /*59f0*/  UIADD3 UR4, UPT, UPT, UR23, 0x1, URZ ;  /* 0x0000000117047890 */ /* 0x000fc8000fffe0ff */
[----:B------:R-:W-:-:S04]  /*5a00*/  UISETP.NE.AND UP0, UPT, UR4, 0x3, UPT ;  /* 0x000000030400788c */ /* 0x000fc8000bf05270 */
[----:B------:R-:W-:Y:S02]  /*5a10*/  USEL UR4, UR4, URZ, UP0 ;  /* 0x000000ff04047287 */ /* 0x000fe40008000000 */
[----:B------:R-:W-:-:S04]  /*5a20*/  PLOP3.LUT P0, PT, PT, PT, UP0, 0x80, 0x8 ;  /* 0x000000000008781c */ /* 0x000fc80003f0f008 */
[----:B--2---:R-:W-:Y:S01]  /*5a30*/  SEL R3, RZ, 0x1, P0 ;  /* 0x00000001ff037807 */ /* 0x004fe20000000000 */
[----:B------:R-:W-:-:S03]  /*5a40*/  IMAD.U32 R0, RZ, RZ, UR4 ;  /* 0x00000004ff007e24 */ /* 0x000fc6000f8e00ff */
[----:B------:R-:W-:Y:S02]  /*5a50*/  LOP3.LUT R12, R12, R3, RZ, 0x3c, !PT ;  /* 0x000000030c0c7212 */ /* 0x000fe400078e3cff */
[C---:B------:R-:W-:Y:S01]  /*5a60*/  LEA R2, R0.reuse, UR5, 0x3 ;  /* 0x0000000500027c11 */ /* 0x040fe2000f8e18ff */
[----:B------:R-:W-:Y:S01]  /*5a70*/  VIADD R0, R0, 0x1 ;  /* 0x0000000100007836 */ /* 0x000fe20000000000 */
[----:B------:R-:W-:-:S04]  /*5a80*/  SHF.L.U32 R3, R12, 0x1f, RZ ;  /* 0x0000001f0c037819 */ /* 0x000fc800000006ff */
[----:B------:R-:W2:Y:S01]  /*5a90*/  SYNCS.PHASECHK.TRANS64.TRYWAIT P1, [R2+URZ], R3 ;  /* 0x00000003020075a7 */ /* 0x000ea200080211ff */
[----:B------:R-:W-:-:S04]  /*5aa0*/  ISETP.NE.AND P0, PT, R0, 0x3, PT ;  /* 0x000000030000780c */ /* 0x000fc80003f05270 */
[----:B------:R-:W-:Y:S02]  /*5ab0*/  SEL R5, RZ, 0x1, P0 ;  /* 0x00000001ff057807 */ /* 0x000fe40000000000 */
[----:B------:R-:W-:Y:S02]  /*5ac0*/  SEL R0, R0, RZ, P0 ;  /* 0x000000ff00007207 */ /* 0x000fe40000000000 */
[----:B------:R-:W-:Y:S01]  /*5ad0*/  LOP3.LUT R5, R12, R5, RZ, 0x3c, !PT ;  /* 0x000000050c057212 */ /* 0x000fe200078e3cff */
[----:B--2---:R-:W-:Y:S06]  /*5ae0*/  @!P1 BRA `(.L_x_74) ;  /* 0x0000003c00209947 */ /* 0x004fec0003800000 */
.L_x_151:
[----:B------:R-:W-:Y:S02]  /*5af0*/  LEA R0, R0, UR5, 0x3 ;  /* 0x0000000500007c11 */ /* 0x000fe4000f8e18ff */
[----:B------:R-:W-:-:S07]  /*5b00*/  SHF.L.U32 R5, R5, 0x1f, RZ ;  /* 0x0000001f05057819 */ /* 0x000fce00000006ff */
.L_x_75:
[----:B---3--:R3:W4:Y:S02]  /*5b10*/  SYNCS.PHASECHK.TRANS64.TRYWAIT P0, [R0+URZ], R5 ;  /* 0x00000005000075a7 */ /* 0x00872400080011ff */
[----:B----4-:R-:W-:Y:S05]  /*5b20*/  @!P0 NANOSLEEP.SYNCS 0x989680 ;  /* 0x009896800000895d */ /* 0x010fea0003900000 */
[----:B------:R-:W4:Y:S02]  /*5b30*/  @!P0 SYNCS.PHASECHK.TRANS64 P0, [R0+URZ], R5 ;  /* 0x00000005000085a7 */ /* 0x000f2400080010ff */
[----:B-1--4-:R-:W-:Y:S05]  /*5b40*/  @P0 EXIT ;  /* 0x000000000000094d */ /* 0x012fea0003800000 */
[----:B------:R-:W-:Y:S05]  /*5b50*/  BRA `(.L_x_75) ;  /* 0xfffffffc00ec7947 */ /* 0x000fea000383ffff */
.L_x_63:
[----:B------:R-:W-:-:S06]  /*5b60*/  UISETP.GE.AND UP0, UPT, UR15, 0x4, UPT ;  /* 0x000000040f00788c */ /* 0x000fcc000bf06270 */
[----:B------:R-:W-:-:S13]  /*5b70*/  PLOP3.LUT P0, PT, PT, PT, UP0, 0x80, 0x8 ;  /* 0x000000000008781c */ /* 0x000fda0003f0f008 */
[----:B-1----:R-:W-:Y:S05]  /*5b80*/  @!P0 EXIT ;  /* 0x000000000000894d */ /* 0x002fea0003800000 */
[----:B------:R-:W1:Y:S08]  /*5b90*/  S2UR UR4, SR_CgaCtaId ;  /* 0x00000000000479c3 */ /* 0x000e700000008800 */
[----:B------:R-:W-:Y:S01]  /*5ba0*/  BAR.SYNC.DEFER_BLOCKING 0x6, 0xa0 ;  /* 0x0182800000007b1d */ /* 0x000fe20000010000 */
[C---:B------:R-:W-:Y:S01]  /*5bb0*/  IMAD.SHL.U32 R0, R99.reuse, 0x20, RZ ;  /* 0x0000002063007824 */ /* 0x040fe200078e00ff */
[C---:B------:R-:W-:Y:S01]  /*5bc0*/  LOP3.LUT R100, R99.reuse, 0x2, RZ, 0xc0, !PT ;  /* 0x0000000263647812 */ /* 0x040fe200078ec0ff */
[C---:B------:R-:W-:Y:S01]  /*5bd0*/  IMAD.SHL.U32 R103, R99.reuse, 0x4, RZ ;  /* 0x0000000463677824 */ /* 0x040fe200078e00ff */
[C---:B------:R-:W-:Y:S01]  /*5be0*/  LOP3.LUT R93, R99.reuse, 0x60, RZ, 0xc0, !PT ;  /* 0x00000060635d7812 */ /* 0x040fe200078ec0ff */
[----:B------:R-:W-:Y:S01]  /*5bf0*/  IMAD.U32 R37, R99, 0x10000, RZ ;  /* 0x0001000063257824 */ /* 0x000fe200078e00ff */
[----:B------:R-:W-:-:S02]  /*5c00*/  UMOV UR51, 0x400 ;  /* 0x0000040000337882 */ /* 0x000fc40000000000 */
[----:B------:R-:W2:Y:S01]  /*5c10*/  LDC.64 R76, c[0x0][0x988] ;  /* 0x00026200ff4c7b82 */ /* 0x000ea20000000a00 */
[----:B------:R-:W3:Y:S01]  /*5c20*/  LDCU.64 UR6, c[0x0][0x988] ;  /* 0x00013100ff0677ac */ /* 0x000ee20008000a00 */
[----:B------:R-:W-:Y:S01]  /*5c30*/  LOP3.LUT R6, R0, 0xc0, RZ, 0xc0, !PT ;  /* 0x000000c000067812 */ /* 0x000fe200078ec0ff */
[----:B------:R-:W-:Y:S01]  /*5c40*/  HFMA2 R92, -RZ, RZ, 0, 5.9604644775390625e-08 ;  /* 0x00000001ff5c7431 */ /* 0x000fe200000001ff */
[----:B------:R-:W-:Y:S01]  /*5c50*/  LOP3.LUT R99, R99, 0x4, RZ, 0xc0, !PT ;  /* 0x0000000463637812 */ /* 0x000fe200078ec0ff */
[----:B------:R-:W-:Y:S01]  /*5c60*/  USHF.R.S32.HI UR53, URZ, 0x1f, UR5 ;  /* 0x0000001fff357899 */ /* 0x000fe20008011405 */
[----:B------:R-:W-:Y:S01]  /*5c70*/  LOP3.LUT R103, R6, 0x18, R103, 0xf8, !PT ;  /* 0x0000001806677812 */ /* 0x000fe200078ef867 */
[----:B------:R-:W-:Y:S01]  /*5c80*/  IMAD.MOV.U32 R36, RZ, RZ, RZ ;  /* 0x000000ffff247224 */ /* 0x000fe200078e00ff */
[----:B------:R-:W4:Y:S01]  /*5c90*/  LDC.64 R78, c[0x0][0x990] ;  /* 0x00026400ff4e7b82 */ /* 0x000f220000000a00 */
[----:B------:R-:W-:Y:S01]  /*5ca0*/  IADD3 R102, PT, PT, -R99, 0x2, RZ ;  /* 0x0000000263667810 */ /* 0x000fe20007ffe1ff */
[----:B------:R-:W-:Y:S01]  /*5cb0*/  ULEA.HI UR53, UR53, UR5, URZ, 0x6 ;  /* 0x0000000535357291 */ /* 0x000fe2000f8f30ff */
[----:B------:R-:W-:-:S02]  /*5cc0*/  LOP3.LUT R103, R103, 0xf20, R0, 0xf8, !PT ;  /* 0x00000f2067677812 */ /* 0x000fc400078ef800 */
[----:B------:R-:W-:Y:S01]  /*5cd0*/  CS2R R90, SRZ ;  /* 0x00000000005a7805 */ /* 0x000fe2000001ff00 */
[----:B------:R-:W-:Y:S01]  /*5ce0*/  IMAD.MOV.U32 R46, RZ, RZ, RZ ;  /* 0x000000ffff2e7224 */ /* 0x000fe200078e00ff */
[----:B------:R-:W-:Y:S01]  /*5cf0*/  LOP3.LUT R37, R37, 0x600000, RZ, 0xc0, !PT ;  /* 0x0060000025257812 */ /* 0x000fe200078ec0ff */
[----:B------:R-:W-:Y:S01]  /*5d00*/  IMAD.MOV R99, RZ, RZ, -R99 ;  /* 0x000000ffff637224 */ /* 0x000fe200078e0a63 */
[----:B-1----:R-:W-:Y:S01]  /*5d10*/  ULEA UR51, UR4, UR51, 0x18 ;  /* 0x0000003304337291 */ /* 0x002fe2000f8ec0ff */
[----:B------:R-:W-:Y:S01]  /*5d20*/  IADD3 R100, PT, PT, -R100, RZ, RZ ;  /* 0x000000ff64647210 */ /* 0x000fe20007ffe1ff */
[----:B------:R-:W-:Y:S01]  /*5d30*/  IMAD.SHL.U32 R102, R102, 0x10, RZ ;  /* 0x0000001066667824 */ /* 0x000fe200078e00ff */
[----:B------:R-:W1:Y:S01]  /*5d40*/  LDCU UR61, c[0x0][0x370] ;  /* 0x00006e00ff3d77ac */ /* 0x000e620008000800 */
[----:B---3--:R-:W-:Y:S02]  /*5d50*/  IMAD.U32 R97, RZ, RZ, UR6 ;  /* 0x00000006ff617e24 */ /* 0x008fe4000f8e00ff */
[----:B------:R-:W-:Y:S01]  /*5d60*/  IMAD.U32 R96, RZ, RZ, UR7 ;  /* 0x00000007ff607e24 */ /* 0x000fe2000f8e00ff */
[----:B------:R-:W-:-:S02]  /*5d70*/  UIADD3 UR4, UPT, UPT, UR51, 0x200, URZ ;  /* 0x0000020033047890 */ /* 0x000fc4000fffe0ff */
[----:B------:R-:W3:Y:S01]  /*5d80*/  LDS R2, [UR51+0x110] ;  /* 0x00011033ff027984 */ /* 0x000ee20008000800 */
[----:B------:R-:W1:Y:S03]  /*5d90*/  LDCU UR48, c[0x0][0xc0c] ;  /* 0x00018180ff3077ac */ /* 0x000e660008000800 */
[----:B------:R-:W-:Y:S01]  /*5da0*/  IMAD.U32 R0, RZ, RZ, UR4 ;  /* 0x00000004ff007e24 */ /* 0x000fe2000f8e00ff */
[----:B------:R-:W-:Y:S01]  /*5db0*/  LEA R103, R103, UR4, 0x1 ;  /* 0x0000000467677c11 */ /* 0x000fe2000f8e08ff */
[----:B------:R-:W1:Y:S01]  /*5dc0*/  LDCU UR38, c[0x0][0xc30] ;  /* 0x00018600ff2677ac */ /* 0x000e620008000800 */
[----:B------:R-:W1:Y:S01]  /*5dd0*/  LDCU.64 UR46, c[0x0][0xc28] ;  /* 0x00018500ff2e77ac */ /* 0x000e620008000a00 */
[----:B------:R-:W1:Y:S01]  /*5de0*/  LDCU.64 UR62, c[0x0][0x9b0] ;  /* 0x00013600ff3e77ac */ /* 0x000e620008000a00 */
[----:B------:R-:W1:Y:S01]  /*5df0*/  LDCU.128 UR56, c[0x0][0xc10] ;  /* 0x00018200ff3877ac */ /* 0x000e620008000c00 */
[----:B------:R-:W1:Y:S01]  /*5e00*/  LDCU UR60, c[0x0][0x374] ;  /* 0x00006e80ff3c77ac */ /* 0x000e620008000800 */
[----:B------:R-:W-:Y:S01]  /*5e10*/  USHF.R.S32.HI UR53, URZ, 0x6, UR53 ;  /* 0x00000006ff357899 */ /* 0x000fe20008011435 */
[----:B------:R-:W-:Y:S01]  /*5e20*/  UMOV UR54, URZ ;  /* 0x000000ff00367c82 */ /* 0x000fe20008000000 */
[----:B------:R-:W-:Y:S01]  /*5e30*/  UMOV UR55, URZ ;  /* 0x000000ff00377c82 */ /* 0x000fe20008000000 */
[C---:B---3--:R-:W-:Y:S01]  /*5e40*/  VIADD R3, R2.reuse, 0x40 ;  /* 0x0000004002037836 */ /* 0x048fe20000000000 */
[----:B------:R-:W-:-:S04]  /*5e50*/  LOP3.LUT R2, R2, 0xffff, RZ, 0xc0, !PT ;  /* 0x0000ffff02027812 */ /* 0x000fc800078ec0ff */
[----:B------:R-:W-:-:S05]  /*5e60*/  LOP3.LUT R3, R3, 0xffff, RZ, 0xc0, !PT ;  /* 0x0000ffff03037812 */ /* 0x000fca00078ec0ff */
[----:B-12-4-:R3:W-:Y:S02]  /*5e70*/  STL.64 [R1], R2 ;  /* 0x0000000201007387 */ /* 0x0167e40000100a00 */
.L_x_106:
[----:B---3--:R-:W-:Y:S04]  /*5e80*/  SHF.L.U32 R3, R90, 0x1f, RZ ;  /* 0x0000001f5a037819 */ /* 0x008fe800000006ff */
[----:B-1----:R-:W1:Y:S02]  /*5e90*/  SYNCS.PHASECHK.TRANS64.TRYWAIT P0, [UR51+0xc0], R3 ;  /* 0x0000c003ff0075a7 */ /* 0x002e640008001133 */
[----:B-1----:R-:W-:Y:S05]  /*5ea0*/  @!P0 BRA `(.L_x_76) ;  /* 0x0000003800448947 */ /* 0x002fea0003800000 */
.L_x_153:
[----:B------:R-:W2:Y:S01]  /*5eb0*/  LDS.128 R80, [UR51+0x100] ;  /* 0x00010033ff507984 */ /* 0x000ea20008000c00 */
[----:B------:R-:W-:Y:S02]  /*5ec0*/  UIADD3 UR4, UPT, UPT, UR51, 0xc8, URZ ;  /* 0x000000c833047890 */ /* 0x000fe4000fffe0ff */
[----:B------:R-:W-:Y:S02]  /*5ed0*/  UISETP.GE.AND UP1, UPT, UR39, 0x1, UPT ;  /* 0x000000012700788c */ /* 0x000fe4000bf26270 */
[----:B------:R-:W-:Y:S01]  /*5ee0*/  UPRMT UR4, URZ, 0x654, UR4 ;  /* 0x00000654ff047896 */ /* 0x000fe20008000004 */
[----:B------:R-:W-:Y:S01]  /*5ef0*/  @!PT LDS RZ, [RZ] ;  /* 0x00000000fffff984 */ /* 0x000fe20000000800 */
[----:B------:R-:W-:Y:S01]  /*5f00*/  @!PT LDS RZ, [RZ] ;  /* 0x00000000fffff984 */ /* 0x000fe20000000800 */
[----:B------:R-:W-:Y:S01]  /*5f10*/  @!PT LDS RZ, [RZ] ;  /* 0x00000000fffff984 */ /* 0x000fe20000000800 */
[----:B------:R-:W-:Y:S01]  /*5f20*/  @!PT LDS RZ, [RZ] ;  /* 0x00000000fffff984 */ /* 0x000fe20000000800 */
[----:B------:R3:W-:Y:S06]  /*5f30*/  MEMBAR.ALL.CTA ;  /* 0x0000000000007992 */ /* 0x0007ec0000008000 */
[----:B---3--:R-:W3:Y:S02]  /*5f40*/  FENCE.VIEW.ASYNC.S ;  /* 0x00000000000073c6 */ /* 0x008ee40000000000 */
[----:B---3--:R-:W-:Y:S01]  /*5f50*/  SYNCS.ARRIVE.TRANS64.RED.A1T0 RZ, [UR4], RZ ;  /* 0x000000ffffff79a7 */ /* 0x008fe20008100404 */
[----:B--2---:R-:W-:Y:S11]  /*5f60*/  LOP3.LUT P0, RZ, R82, 0x1, RZ, 0xc0, !PT ;  /* 0x0000000152ff7812 */ /* 0x004ff6000780c0ff */
[----:B------:R-:W-:Y:S02]  /*5f70*/  @!UPT UIADD3 URZ, UPT, UPT, URZ, URZ, URZ ;  /* 0x000000fffffff290 */ /* 0x000fe4000fffe0ff */
[----:B------:R-:W-:Y:S01]  /*5f80*/  VOTEU.ANY UP0, P0 ;  /* 0x0000000000ff7886 */ /* 0x000fe20000000100 */
[----:B------:R-:W-:Y:S11]  /*5f90*/  PLOP3.LUT P0, PT, PT, PT, UP0, 0x80, 0x8 ;  /* 0x000000000008781c */ /* 0x000ff60003f0f008 */
[----:B------:R-:W-:Y:S02]  /*5fa0*/  @!UPT UIADD3 URZ, UPT, UPT, URZ, URZ, URZ ;  /* 0x000000fffffff290 */ /* 0x000fe4000fffe0ff */
[----:B------:R-:W-:Y:S02]  /*5fb0*/  @P0 MOV R2, R80 ;  /* 0x0000005000020202 */ /* 0x000fe40000000f00 */
[----:B-1----:R-:W-:Y:S02]  /*5fc0*/  @P0 LOP3.LUT R0, R81, 0xffff, RZ, 0xc0, !PT ;  /* 0x0000ffff51000812 */ /* 0x002fe400078ec0ff */
[----:B------:R-:W-:Y:S02]  /*5fd0*/  @P0 R2UR UR6, R2 ;  /* 0x00000000020602ca */ /* 0x000fe400000e0000 */
[----:B------:R-:W-:Y:S01]  /*5fe0*/  @P0 R2UR UR5, R0 ;  /* 0x00000000000502ca */ /* 0x000fe200000e0000 */
[----:B------:R-:W-:Y:S05]  /*5ff0*/  IMAD.U32 R0, RZ, RZ, UR53 ;  /* 0x00000035ff007e24 */ /* 0x000fea000f8e00ff */
[----:B------:R-:W-:Y:S05]  /*6000*/  IABS R2, R0 ;  /* 0x0000000000027213 */ /* 0x000fea0000000000 */
[----:B------:R-:W-:Y:S02]  /*6010*/  @UP0 UMOV UR37, UR6 ;  /* 0x0000000600250c82 */ /* 0x000fe40008000000 */
[----:B------:R-:W-:Y:S01]  /*6020*/  @UP0 UMOV UR36, UR5 ;  /* 0x0000000500240c82 */ /* 0x000fe20008000000 */
[----:B------:R-:W-:Y:S05]  /*6030*/  BRA.U !UP1, `(.L_x_77) ;  /* 0x0000000109cc7547 */ /* 0x000fea000b800000 */
[----:B------:R-:W1:Y:S01]  /*6040*/  LDCU UR9, c[0x0][0xc20] ;  /* 0x00018400ff0977ac */ /* 0x000e620008000800 */
[----:B------:R-:W-:Y:S02]  /*6050*/  UIMAD.WIDE.U32 UR4, UR60, UR59, URZ ;  /* 0x0000003b3c0472a5 */ /* 0x000fe4000f8e00ff */
[----:B------:R-:W-:Y:S02]  /*6060*/  UIMAD.WIDE.U32 UR6, UR61, UR56, URZ ;  /* 0x000000383d0672a5 */ /* 0x000fe4000f8e00ff */
[----:B------:R-:W-:Y:S02]  /*6070*/  UIMAD.WIDE.U32 UR10, UR36, UR59, URZ ;  /* 0x0000003b240a72a5 */ /* 0x000fe4000f8e00ff */
[----:B------:R-:W-:Y:S02]  /*6080*/  UISETP.NE.AND UP0, UPT, UR58, 0x1, UPT ;  /* 0x000000013a00788c */ /* 0x000fe4000bf05270 */
[----:B------:R-:W-:Y:S02]  /*6090*/  UISETP.NE.AND UP1, UPT, UR48, 0x1, UPT ;  /* 0x000000013000788c */ /* 0x000fe4000bf25270 */
[----:B------:R-:W-:Y:S02]  /*60a0*/  UISETP.NE.AND UP2, UPT, UR39, 0x1, UPT ;  /* 0x000000012700788c */ /* 0x000fe4000bf45270 */
[----:B------:R-:W-:Y:S01]  /*60b0*/  UIMAD.WIDE.U32 UR12, UR37, UR56, URZ ;  /* 0x00000038250c72a5 */ /* 0x000fe2000f8e00ff */
[----:B------:R-:W-:Y:S01]  /*60c0*/  UMOV UR4, UR5 ;  /* 0x0000000500047c82 */ /* 0x000fe20008000000 */
[----:B------:R-:W-:Y:S01]  /*60d0*/  UMOV UR6, UR11 ;  /* 0x0000000b00067c82 */ /* 0x000fe20008000000 */
[----:B-1----:R-:W-:Y:S03]  /*60e0*/  USHF.R.U32.HI UR8, URZ, UR9, UR4 ;  /* 0x00000009ff087299 */ /* 0x002fe60008011604 */
[----:B------:R-:W-:Y:S02]  /*60f0*/  UMOV UR4, UR7 ;  /* 0x0000000700047c82 */ /* 0x000fe40008000000 */
[----:B------:R-:W-:Y:S02]  /*6100*/  USHF.R.U32.HI UR5, URZ, UR57, UR4 ;  /* 0x00000039ff057299 */ /* 0x000fe40008011604 */
[----:B------:R-:W-:Y:S02]  /*6110*/  USEL UR4, UR60, UR8, !UP0 ;  /* 0x000000083c047287 */ /* 0x000fe4000c000000 */
[----:B------:R-:W-:Y:S02]  /*6120*/  USHF.R.U32.HI UR8, URZ, UR9, UR6 ;  /* 0x00000009ff087299 */ /* 0x000fe40008011606 */
[----:B------:R-:W-:Y:S02]  /*6130*/  UIMAD.WIDE.U32 UR6, UR4, UR46, URZ ;  /* 0x0000002e040672a5 */ /* 0x000fe4000f8e00ff */
[----:B------:R-:W-:Y:S02]  /*6140*/  USEL UR9, UR61, UR5, !UP1 ;  /* 0x000000053d097287 */ /* 0x000fe4000c800000 */
[----:B------:R-:W-:Y:S02]  /*6150*/  USEL UR8, UR36, UR8, !UP0 ;  /* 0x0000000824087287 */ /* 0x000fe4000c000000 */
[----:B------:R-:W-:Y:S01]  /*6160*/  UIMAD.WIDE.U32 UR10, UR9, UR46, URZ ;  /* 0x0000002e090a72a5 */ /* 0x000fe2000f8e00ff */
[----:B------:R-:W-:Y:S01]  /*6170*/  UMOV UR6, UR7 ;  /* 0x0000000700067c82 */ /* 0x000fe20008000000 */
[----:B------:R-:W-:Y:S01]  /*6180*/  UMOV UR5, UR13 ;  /* 0x0000000d00057c82 */ /* 0x000fe20008000000 */
[----:B------:R-:W-:Y:S02]  /*6190*/  @UP2 USHF.R.U32.HI UR4, URZ, UR47, UR6 ;  /* 0x0000002fff042299 */ /* 0x000fe40008011606 */
[----:B------:R-:W-:Y:S02]  /*61a0*/  USHF.R.U32.HI UR5, URZ, UR57, UR5 ;  /* 0x00000039ff057299 */ /* 0x000fe40008011605 */
[----:B------:R-:W-:Y:S02]  /*61b0*/  UIMAD UR4, UR39, UR4, URZ ;  /* 0x00000004270472a4 */ /* 0x000fe4000f8e02ff */
[----:B------:R-:W-:Y:S02]  /*61c0*/  USEL UR5, UR37, UR5, !UP1 ;  /* 0x0000000525057287 */ /* 0x000fe4000c800000 */
[----:B------:R-:W-:Y:S01]  /*61d0*/  UISETP.GE.AND UP0, UPT, UR8, UR4, UPT ;  /* 0x000000040800728c */ /* 0x000fe2000bf06270 */
[----:B------:R-:W-:Y:S01]  /*61e0*/  UMOV UR6, UR11 ;  /* 0x0000000b00067c82 */ /* 0x000fe20008000000 */
[----:B------:R-:W-:Y:S02]  /*61f0*/  UIMAD.WIDE.U32 UR10, UR8, UR46, URZ ;  /* 0x0000002e080a72a5 */ /* 0x000fe4000f8e00ff */
[----:B------:R-:W-:Y:S04]  /*6200*/  @UP2 USHF.R.U32.HI UR9, URZ, UR47, UR6 ;  /* 0x0000002fff092299 */ /* 0x000fe80008011606 */
[----:B------:R-:W-:Y:S01]  /*6210*/  UIMAD UR6, UR39, UR9, URZ ;  /* 0x00000009270672a4 */ /* 0x000fe2000f8e02ff */
[----:B------:R-:W-:Y:S03]  /*6220*/  UMOV UR4, UR11 ;  /* 0x0000000b00047c82 */ /* 0x000fe60008000000 */
[----:B------:R-:W-:Y:S02]  /*6230*/  UISETP.GE.OR UP0, UPT, UR5, UR6, UP0 ;  /* 0x000000060500728c */ /* 0x000fe40008706670 */
[----:B------:R-:W-:Y:S02]  /*6240*/  USHF.R.U32.HI UR4, URZ, UR47, UR4 ;  /* 0x0000002fff047299 */ /* 0x000fe40008011604 */
[----:B------:R-:W-:Y:S02]  /*6250*/  UIMAD.WIDE.U32 UR6, UR5, UR46, URZ ;  /* 0x0000002e050672a5 */ /* 0x000fe4000f8e00ff */
[----:B------:R-:W-:Y:S02]  /*6260*/  USEL UR11, UR8, UR4, !UP2 ;  /* 0x00000004080b7287 */ /* 0x000fe4000d000000 */
[----:B------:R-:W-:Y:S02]  /*6270*/  UIADD3 UR6, UPT, UPT, -UR5, URZ, URZ ;  /* 0x000000ff05067290 */ /* 0x000fe4000fffe1ff */
[----:B------:R-:W-:Y:S02]  /*6280*/  UIADD3 UR10, UPT, UPT, -UR11, URZ, URZ ;  /* 0x000000ff0b0a7290 */ /* 0x000fe4000fffe1ff */
[----:B------:R-:W-:Y:S02]  /*6290*/  UIMAD UR6, UR48, UR6, UR37 ;  /* 0x00000006300672a4 */ /* 0x000fe4000f8e0225 */
[----:B------:R-:W-:Y:S01]  /*62a0*/  UIMAD UR10, UR39, UR10, UR8 ;  /* 0x0000000a270a72a4 */ /* 0x000fe2000f8e0208 */
[----:B------:R-:W-:Y:S01]  /*62b0*/  @!UP0 UMOV UR4, UR7 ;  /* 0x0000000700048c82 */ /* 0x000fe20008000000 */
[----:B------:R-:W-:Y:S02]  /*62c0*/  UIADD3 UR7, UPT, UPT, -UR8, URZ, URZ ;  /* 0x000000ff08077290 */ /* 0x000fe4000fffe1ff */
[----:B------:R-:W-:Y:S04]  /*62d0*/  @!UP0 USHF.R.U32.HI UR4, URZ, UR47, UR4 ;  /* 0x0000002fff048299 */ /* 0x000fe80008011604 */
[----:B------:R-:W-:Y:S04]  /*62e0*/  @!UP0 USEL UR4, UR5, UR4, !UP2 ;  /* 0x0000000405048287 */ /* 0x000fe8000d000000 */
[----:B------:R-:W-:Y:S02]  /*62f0*/  @!UP0 UIMAD UR9, UR9, UR10, UR4 ;  /* 0x0000000a090982a4 */ /* 0x000fe4000f8e0204 */
[----:B------:R-:W-:Y:S02]  /*6300*/  @!UP0 UIADD3 UR10, UPT, UPT, UR11, -UR4, URZ ;  /* 0x800000040b0a8290 */ /* 0x000fe4000fffe0ff */
[----:B------:R-:W-:Y:S02]  /*6310*/  UIMAD UR4, UR58, UR7, UR36 ;  /* 0x000000073a0472a4 */ /* 0x000fe4000f8e0224 */
[----:B------:R-:W-:Y:S03]  /*6320*/  @!UP0 UIMAD UR8, UR10, UR39, UR5 ;  /* 0x000000270a0882a4 */ /* 0x000fe6000f8e0205 */
[----:B------:R-:W-:Y:S02]  /*6330*/  @!UP0 UMOV UR5, UR9 ;  /* 0x0000000900058c82 */ /* 0x000fe40008000000 */
[----:B------:R-:W-:Y:S02]  /*6340*/  UIMAD UR37, UR5, UR48, UR6 ;  /* 0x00000030052572a4 */ /* 0x000fe4000f8e0206 */
[----:B------:R-:W-:Y:S11]  /*6350*/  UIMAD UR36, UR8, UR58, UR4 ;  /* 0x0000003a082472a4 */ /* 0x000ff6000f8e0204 */
[----:B------:R-:W-:Y:S01]  /*6360*/  @!UPT UIADD3 URZ, UPT, UPT, URZ, URZ, URZ ;  /* 0x000000fffffff290 */ /* 0x000fe2000fffe0ff */
.L_x_77:
[----:B------:R-:W1:Y:S01]  /*6370*/  LDCU UR17, c[0x0][0x388] ;  /* 0x00007100ff1177ac */ /* 0x000e620008000800 */
[----:B------:R-:W-:Y:S01]  /*6380*/  R2UR UR6, R2 ;  /* 0x00000000020672ca */ /* 0x000fe200000e0000 */
[----:B------:R-:W-:Y:S01]  /*6390*/  IMAD R2, R36, 0x4, R1 ;  /* 0x0000000424027824 */ /* 0x000fe200078e0201 */
[----:B------:R-:W-:Y:S01]  /*63a0*/  IABS R0, R0 ;  /* 0x0000000000007213 */ /* 0x000fe20000000000 */
[----:B------:R-:W2:Y:S01]  /*63b0*/  LDCU UR16, c[0x0][0x38c] ;  /* 0x00007180ff1077ac */ /* 0x000ea20008000800 */
[----:B------:R-:W-:Y:S01]  /*63c0*/  @P0 SHF.R.U32.HI R101, RZ, 0x10, R81 ;  /* 0x00000010ff650819 */ /* 0x000fe20000011651 */
[----:B------:R-:W-:Y:S02]  /*63d0*/  UIADD3 UR11, UPT, UPT, UR51, 0x200, URZ ;  /* 0x00000200330b7890 */ /* 0x000fe4000fffe0ff */
[----:B------:R-:W5:Y:S01]  /*63e0*/  LDL R2, [R2] ;  /* 0x0000000002027983 */ /* 0x000f620000100800 */
[----:B------:R-:W-:Y:S01]  /*63f0*/  USHF.L.U32 UR42, UR28, 0x7, URZ ;  /* 0x000000071c2a7899 */ /* 0x000fe200080006ff */
[----:B------:R-:W-:Y:S04]  /*6400*/  IMAD.MOV R0, RZ, RZ, -R0 ;  /* 0x000000ffff007224 */ /* 0x000fe800078e0a00 */
[----:B------:R-:W3:Y:S10]  /*6410*/  I2F.RP R6, UR6 ;  /* 0x0000000600067d06 */ /* 0x000ef40008209400 */
[----:B---3--:R-:W3:Y:S01]  /*6420*/  MUFU.RCP R3, R6 ;  /* 0x0000000600037308 */ /* 0x008ee20000001000 */
[----:B-1----:R-:W-:Y:S02]  /*6430*/  IMAD.U32 R4, RZ, RZ, UR17 ;  /* 0x00000011ff047e24 */ /* 0x002fe4000f8e00ff */
[----:B---3--:R-:W-:Y:S07]  /*6440*/  VIADD R5, R3, 0xffffffe ;  /* 0x0ffffffe03057836 */ /* 0x008fee0000000000 */
[----:B------:R-:W1:Y:S02]  /*6450*/  F2I.FTZ.U32.TRUNC.NTZ R3, R5 ;  /* 0x0000000500037305 */ /* 0x000e64000021f000 */
[----:B-1----:R-:W-:Y:S02]  /*6460*/  R2UR UR5, R3 ;  /* 0x00000000030572ca */ /* 0x002fe400000e0000 */
[----:B------:R-:W-:Y:S01]  /*6470*/  IABS R3, R4 ;  /* 0x0000000400037213 */ /* 0x000fe20000000000 */
[----:B------:R-:W-:Y:S03]  /*6480*/  IMAD.U32 R4, RZ, RZ, UR22 ;  /* 0x00000016ff047e24 */ /* 0x000fe6000f8e00ff */
[----:B------:R-:W-:Y:S02]  /*6490*/  R2UR UR7, R3 ;  /* 0x00000000030772ca */ /* 0x000fe400000e0000 */
[----:B------:R-:W-:Y:S04]  /*64a0*/  IABS R4, R4 ;  /* 0x0000000400047213 */ /* 0x000fe80000000000 */
[----:B------:R-:W-:Y:S01]  /*64b0*/  R2UR UR9, R4 ;  /* 0x00000000040972ca */ /* 0x000fe200000e0000 */
[----:B------:R-:W-:Y:S04]  /*64c0*/  UIADD3 UR4, UPT, UPT, URZ, -UR5, URZ ;  /* 0x80000005ff047290 */ /* 0x000fe8000fffe0ff */
[----:B------:R-:W-:Y:S02]  /*64d0*/  UIMAD UR8, UR4, UR6, URZ ;  /* 0x00000006040872a4 */ /* 0x000fe4000f8e02ff */
[----:B------:R-:W1:Y:S01]  /*64e0*/  I2F.RP R3, UR7 ;  /* 0x0000000700037d06 */ /* 0x000e620008209400 */
[----:B------:R-:W-:Y:S02]  /*64f0*/  UMOV UR4, URZ ;  /* 0x000000ff00047c82 */ /* 0x000fe40008000000 */
[----:B------:R-:W-:Y:S02]  /*6500*/  UIMAD.WIDE.U32 UR4, UR5, UR8, UR4 ;  /* 0x00000008050472a5 */ /* 0x000fe4000f8e0004 */
[----:B------:R-:W-:Y:S05]  /*6510*/  R2UR UR8, R0 ;  /* 0x00000000000872ca */ /* 0x000fea00000e0000 */
[----:B------:R-:W-:Y:S02]  /*6520*/  UMOV UR4, UR5 ;  /* 0x0000000500047c82 */ /* 0x000fe40008000000 */
[----:B------:R-:W-:Y:S01]  /*6530*/  UIMAD.WIDE.U32 UR4, UR4, UR9, URZ ;  /* 0x00000009040472a5 */ /* 0x000fe2000f8e00ff */
[----:B-1----:R-:W1:Y:S06]  /*6540*/  MUFU.RCP R3, R3 ;  /* 0x0000000300037308 */ /* 0x002e6c0000001000 */
[----:B------:R-:W-:Y:S02]  /*6550*/  UMOV UR43, UR5 ;  /* 0x00000005002b7c82 */ /* 0x000fe40008000000 */
[----:B------:R-:W-:Y:S04]  /*6560*/  UIMAD UR4, UR43, UR8, UR9 ;  /* 0x000000082b0472a4 */ /* 0x000fe8000f8e0209 */
[----:B------:R-:W-:Y:S01]  /*6570*/  UISETP.GT.U32.AND UP0, UPT, UR6, UR4, UPT ;  /* 0x000000040600728c */ /* 0x000fe2000bf04070 */
[----:B-1----:R-:W-:Y:S10]  /*6580*/  IADD3 R4, PT, PT, R3, 0xffffffe, RZ ;  /* 0x0ffffffe03047810 */ /* 0x002ff40007ffe0ff */
[----:B------:R-:W-:Y:S01]  /*6590*/  @!UP0 UIADD3 UR4, UPT, UPT, UR4, -UR6, URZ ;  /* 0x8000000604048290 */ /* 0x000fe2000fffe0ff */
[----:B------:R-:W1:Y:S01]  /*65a0*/  F2I.FTZ.U32.TRUNC.NTZ R0, R4 ;  /* 0x0000000400007305 */ /* 0x000e62000021f000 */
[----:B------:R-:W-:Y:S02]  /*65b0*/  @!UP0 UIADD3 UR43, UPT, UPT, UR43, 0x1, URZ ;  /* 0x000000012b2b8890 */ /* 0x000fe4000fffe0ff */
[----:B------:R-:W-:Y:S02]  /*65c0*/  UISETP.GE.U32.AND UP2, UPT, UR4, UR6, UPT ;  /* 0x000000060400728c */ /* 0x000fe4000bf46070 */
[----:B------:R-:W-:Y:S02]  /*65d0*/  ULOP3.LUT UR4, UR22, UR53, URZ, 0x3c, !UPT ;  /* 0x0000003516047292 */ /* 0x000fe4000f8e3cff */
[----:B------:R-:W-:Y:S02]  /*65e0*/  UISETP.NE.AND UP0, UPT, UR53, URZ, UPT ;  /* 0x000000ff3500728c */ /* 0x000fe4000bf05270 */
[----:B------:R-:W-:Y:S05]  /*65f0*/  UISETP.GE.AND UP1, UPT, UR4, URZ, UPT ;  /* 0x000000ff0400728c */ /* 0x000fea000bf26270 */
[----:B------:R-:W-:Y:S01]  /*6600*/  @UP2 UIADD3 UR43, UPT, UPT, UR43, 0x1, URZ ;  /* 0x000000012b2b2890 */ /* 0x000fe2000fffe0ff */
[----:B-1----:R-:W-:Y:S05]  /*6610*/  R2UR UR5, R0 ;  /* 0x00000000000572ca */ /* 0x002fea00000e0000 */
[----:B------:R-:W-:Y:S02]  /*6620*/  @!UP1 UIADD3 UR43, UPT, UPT, -UR43, URZ, URZ ;  /* 0x000000ff2b2b9290 */ /* 0x000fe4000fffe1ff */
[----:B------:R-:W-:Y:S06]  /*6630*/  @!UP0 ULOP3.LUT UR43, URZ, UR53, URZ, 0x33, !UPT ;  /* 0x00000035ff2b8292 */ /* 0x000fec000f8e33ff */
[----:B------:R-:W-:Y:S01]  /*6640*/  UIADD3 UR4, UPT, UPT, URZ, -UR5, URZ ;  /* 0x80000005ff047290 */ /* 0x000fe2000fffe0ff */
[----:B------:R-:W-:Y:S03]  /*6650*/  IMAD.U32 R0, RZ, RZ, UR43 ;  /* 0x0000002bff007e24 */ /* 0x000fe6000f8e00ff */
[----:B------:R-:W-:Y:S02]  /*6660*/  UIMAD UR6, UR4, UR7, URZ ;  /* 0x00000007040672a4 */ /* 0x000fe4000f8e02ff */
[----:B------:R-:W-:Y:S01]  /*6670*/  IABS R0, R0 ;  /* 0x0000000000007213 */ /* 0x000fe20000000000 */
[----:B------:R-:W-:Y:S02]  /*6680*/  UMOV UR4, URZ ;  /* 0x000000ff00047c82 */ /* 0x000fe40008000000 */
[----:B------:R-:W-:Y:S01]  /*6690*/  UIMAD.WIDE.U32 UR4, UR5, UR6, UR4 ;  /* 0x00000006050472a5 */ /* 0x000fe2000f8e0004 */
[----:B------:R-:W-:Y:S01]  /*66a0*/  R2UR UR8, R0 ;  /* 0x00000000000872ca */ /* 0x000fe200000e0000 */
[----:B--2---:R-:W-:Y:S05]  /*66b0*/  IMAD.U32 R0, RZ, RZ, UR16 ;  /* 0x00000010ff007e24 */ /* 0x004fea000f8e00ff */
[----:B------:R-:W-:Y:S01]  /*66c0*/  UMOV UR4, UR5 ;  /* 0x0000000500047c82 */ /* 0x000fe20008000000 */
[----:B------:R-:W-:Y:S04]  /*66d0*/  IABS R5, R0 ;  /* 0x0000000000057213 */ /* 0x000fe80000000000 */
[----:B------:R-:W1:Y:S02]  /*66e0*/  I2F.RP R0, R5 ;  /* 0x0000000500007306 */ /* 0x000e640000209400 */
[----:B------:R-:W-:Y:S07]  /*66f0*/  UIMAD.WIDE.U32 UR4, UR4, UR8, URZ ;  /* 0x00000008040472a5 */ /* 0x000fee000f8e00ff */
[----:B------:R-:W-:Y:S02]  /*6700*/  UMOV UR44, UR5 ;  /* 0x00000005002c7c82 */ /* 0x000fe40008000000 */
[----:B------:R-:W-:Y:S04]  /*6710*/  UIADD3 UR4, UPT, UPT, -UR44, URZ, URZ ;  /* 0x000000ff2c047290 */ /* 0x000fe8000fffe1ff */
[----:B------:R-:W-:Y:S01]  /*6720*/  UIMAD UR4, UR7, UR4, UR8 ;  /* 0x00000004070472a4 */ /* 0x000fe2000f8e0208 */
[----:B-1----:R-:W1:Y:S03]  /*6730*/  MUFU.RCP R0, R0 ;  /* 0x0000000000007308 */ /* 0x002e660000001000 */
[----:B------:R-:W-:Y:S11]  /*6740*/  UISETP.GT.U32.AND UP0, UPT, UR7, UR4, UPT ;  /* 0x000000040700728c */ /* 0x000ff6000bf04070 */
[----:B------:R-:W-:Y:S02]  /*6750*/  @!UP0 UIADD3 UR4, UPT, UPT, UR4, -UR7, URZ ;  /* 0x8000000704048290 */ /* 0x000fe4000fffe0ff */
[----:B------:R-:W-:Y:S01]  /*6760*/  @!UP0 UIADD3 UR44, UPT, UPT, UR44, 0x1, URZ ;  /* 0x000000012c2c8890 */ /* 0x000fe2000fffe0ff */
[----:B-1----:R-:W-:Y:S01]  /*6770*/  VIADD R6, R0, 0xffffffe ;  /* 0x0ffffffe00067836 */ /* 0x002fe20000000000 */
[----:B------:R-:W-:Y:S02]  /*6780*/  UISETP.GE.U32.AND UP1, UPT, UR4, UR7, UPT ;  /* 0x000000070400728c */ /* 0x000fe4000bf26070 */
[----:B------:R-:W-:Y:S01]  /*6790*/  ULOP3.LUT UR4, UR43, UR17, URZ, 0x3c, !UPT ;  /* 0x000000112b047292 */ /* 0x000fe2000f8e3cff */
[----:B------:R-:W1:Y:S03]  /*67a0*/  F2I.FTZ.U32.TRUNC.NTZ R7, R6 ;  /* 0x0000000600077305 */ /* 0x000e66000021f000 */
[----:B------:R-:W-:Y:S05]  /*67b0*/  UISETP.GE.AND UP0, UPT, UR4, URZ, UPT ;  /* 0x000000ff0400728c */ /* 0x000fea000bf06270 */
[----:B------:R-:W-:Y:S02]  /*67c0*/  @UP1 UIADD3 UR44, UPT, UPT, UR44, 0x1, URZ ;  /* 0x000000012c2c1890 */ /* 0x000fe4000fffe0ff */
[----:B------:R-:W-:Y:S04]  /*67d0*/  UISETP.NE.AND UP1, UPT, UR17, URZ, UPT ;  /* 0x000000ff1100728c */ /* 0x000fe8000bf25270 */
[----:B------:R-:W-:Y:S01]  /*67e0*/  @!UP0 UIADD3 UR44, UPT, UPT, -UR44, URZ, URZ ;  /* 0x000000ff2c2c8290 */ /* 0x000fe2000fffe1ff */
[----:B-1----:R-:W-:Y:S01]  /*67f0*/  IADD3 R4, PT, PT, RZ, -R7, RZ ;  /* 0x80000007ff047210 */ /* 0x002fe20007ffe0ff */
[----:B------:R-:W-:Y:S04]  /*6800*/  IMAD.MOV.U32 R6, RZ, RZ, RZ ;  /* 0x000000ffff067224 */ /* 0x000fe800078e00ff */
[----:B------:R-:W-:Y:S01]  /*6810*/  IMAD R3, R4, R5, RZ ;  /* 0x0000000504037224 */ /* 0x000fe200078e02ff */
[----:B------:R-:W-:Y:S02]  /*6820*/  @!UP1 ULOP3.LUT UR44, URZ, UR17, URZ, 0x33, !UPT ;  /* 0x00000011ff2c9292 */ /* 0x000fe4000f8e33ff */
[----:B------:R-:W-:Y:S01]  /*6830*/  UISETP.NE.AND UP1, UPT, UR38, 0x1, UPT ;  /* 0x000000012600788c */ /* 0x000fe2000bf25270 */
[----:B------:R-:W-:Y:S04]  /*6840*/  IMAD.HI.U32 R7, R7, R3, R6 ;  /* 0x0000000307077227 */ /* 0x000fe800078e0006 */
[----:B------:R-:W-:Y:S05]  /*6850*/  IMAD.U32 R0, RZ, RZ, UR44 ;  /* 0x0000002cff007e24 */ /* 0x000fea000f8e00ff */
[----:B------:R-:W-:Y:S01]  /*6860*/  IABS R0, R0 ;  /* 0x0000000000007213 */ /* 0x000fe20000000000 */
[----:B------:R-:W1:Y:S04]  /*6870*/  @!UP1 LDCU.128 UR12, c[0x0][0xc10] ;  /* 0x00018200ff0c97ac */ /* 0x000e680008000c00 */
[----:B------:R-:W-:Y:S01]  /*6880*/  IMAD.HI.U32 R7, R7, R0, RZ ;  /* 0x0000000007077227 */ /* 0x000fe200078e00ff */
[----:B------:R-:W2:Y:S03]  /*6890*/  @!UP1 LDCU UR10, c[0x0][0xc20] ;  /* 0x00018400ff0a97ac */ /* 0x000ea60008000800 */
[----:B------:R-:W-:Y:S01]  /*68a0*/  IMAD.MOV R3, RZ, RZ, -R7 ;  /* 0x000000ffff037224 */ /* 0x000fe200078e0a07 */
[----:B------:R-:W3:Y:S03]  /*68b0*/  @!UP1 LDCU UR5, c[0x0][0xc0c] ;  /* 0x00018180ff0597ac */ /* 0x000ee60008000800 */
[C---:B------:R-:W-:Y:S01]  /*68c0*/  IMAD R0, R5.reuse, R3, R0 ;  /* 0x0000000305007224 */ /* 0x040fe200078e0200 */
[----:B-1----:R-:W-:Y:S04]  /*68d0*/  UIMAD.WIDE.U32 UR6, UR36, UR15, URZ ;  /* 0x0000000f240672a5 */ /* 0x002fe8000f8e00ff */
[----:B------:R-:W-:Y:S01]  /*68e0*/  ISETP.GT.U32.AND P1, PT, R5, R0, PT ;  /* 0x000000000500720c */ /* 0x000fe20003f24070 */
[----:B------:R-:W-:Y:S02]  /*68f0*/  UIMAD.WIDE.U32 UR8, UR37, UR12, URZ ;  /* 0x0000000c250872a5 */ /* 0x000fe4000f8e00ff */
[----:B------:R-:W-:Y:S02]  /*6900*/  @!UP1 UISETP.NE.AND UP0, UPT, UR14, 0x1, UPT ;  /* 0x000000010e00988c */ /* 0x000fe4000bf05270 */
[----:B------:R-:W-:Y:S01]  /*6910*/  ULOP3.LUT UR8, UR44, UR16, URZ, 0x3c, !UPT ;  /* 0x000000102c087292 */ /* 0x000fe2000f8e3cff */
[----:B------:R-:W-:Y:S02]  /*6920*/  @!UP1 UMOV UR6, UR7 ;  /* 0x0000000700069c82 */ /* 0x000fe40008000000 */
[----:B------:R-:W-:Y:S01]  /*6930*/  @!UP1 UMOV UR4, UR9 ;  /* 0x0000000900049c82 */ /* 0x000fe20008000000 */
[----:B--2---:R-:W-:Y:S02]  /*6940*/  @!UP1 USHF.R.U32.HI UR6, URZ, UR10, UR6 ;  /* 0x0000000aff069299 */ /* 0x004fe40008011606 */
[----:B---3--:R-:W-:Y:S02]  /*6950*/  @!UP1 UISETP.NE.AND UP2, UPT, UR5, 0x1, UPT ;  /* 0x000000010500988c */ /* 0x008fe4000bf45270 */
[----:B------:R-:W-:Y:S01]  /*6960*/  @!UP1 USEL UR6, UR36, UR6, !UP0 ;  /* 0x0000000624069287 */ /* 0x000fe2000c000000 */
[-C--:B------:R-:W-:Y:S01]  /*6970*/  @!P1 IADD3 R0, PT, PT, R0, -R5.reuse, RZ ;  /* 0x8000000500009210 */ /* 0x080fe20007ffe0ff */
[----:B------:R-:W-:Y:S01]  /*6980*/  UISETP.GE.AND UP0, UPT, UR8, URZ, UPT ;  /* 0x000000ff0800728c */ /* 0x000fe2000bf06270 */
[----:B------:R-:W-:Y:S01]  /*6990*/  @!P1 VIADD R7, R7, 0x1 ;  /* 0x0000000107079836 */ /* 0x000fe20000000000 */
[----:B------:R-:W-:Y:S01]  /*69a0*/  @!UP1 USHF.R.U32.HI UR4, URZ, UR13, UR4 ;  /* 0x0000000dff049299 */ /* 0x000fe20008011604 */
[----:B------:R-:W-:Y:S03]  /*69b0*/  ISETP.GE.U32.AND P2, PT, R0, R5, PT ;  /* 0x000000050000720c */ /* 0x000fe60003f46070 */
[----:B------:R-:W-:Y:S02]  /*69c0*/  @!UP1 USEL UR7, UR37, UR4, !UP2 ;  /* 0x0000000425079287 */ /* 0x000fe4000d000000 */
[----:B------:R-:W-:Y:S02]  /*69d0*/  UISETP.NE.AND UP2, UPT, UR16, URZ, UPT ;  /* 0x000000ff1000728c */ /* 0x000fe4000bf45270 */
[----:B------:R-:W-:Y:S02]  /*69e0*/  @!UP1 UIADD3 UR4, UPT, UPT, -UR7, UR6, URZ ;  /* 0x0000000607049290 */ /* 0x000fe4000fffe1ff */
[----:B------:R-:W-:Y:S02]  /*69f0*/  @!UP1 UIADD3 UR6, UPT, UPT, UR7, -UR6, URZ ;  /* 0x8000000607069290 */ /* 0x000fe4000fffe0ff */
[----:B------:R-:W-:Y:S02]  /*6a00*/  @!UP1 UIMAD UR37, UR4, UR5, UR37 ;  /* 0x00000005042592a4 */ /* 0x000fe4000f8e0225 */
[----:B------:R-:W-:Y:S01]  /*6a10*/  UIADD3 UR4, UPT, UPT, -UR43, URZ, URZ ;  /* 0x000000ff2b047290 */ /* 0x000fe2000fffe1ff */
[----:B------:R-:W-:Y:S01]  /*6a20*/  @P2 VIADD R7, R7, 0x1 ;  /* 0x0000000107072836 */ /* 0x000fe20000000000 */
[----:B------:R-:W-:Y:S02]  /*6a30*/  @!UP1 UIMAD UR36, UR6, UR14, UR36 ;  /* 0x0000000e062492a4 */ /* 0x000fe4000f8e0224 */
[----:B------:R-:W-:Y:S02]  /*6a40*/  UIMAD UR5, UR53, UR4, UR22 ;  /* 0x00000004350572a4 */ /* 0x000fe4000f8e0216 */
[----:B------:R-:W-:Y:S01]  /*6a50*/  UIADD3 UR4, UPT, UPT, -UR44, URZ, URZ ;  /* 0x000000ff2c047290 */ /* 0x000fe2000fffe1ff */
[----:B------:R-:W-:Y:S01]  /*6a60*/  R2UR UR45, R7 ;  /* 0x00000000072d72ca */ /* 0x000fe200000e0000 */
[----:B------:R-:W-:Y:S02]  /*6a70*/  USHF.L.U32 UR52, UR5, 0x6, URZ ;  /* 0x0000000605347899 */ /* 0x000fe400080006ff */
[----:B------:R-:W-:Y:S10]  /*6a80*/  UIMAD UR43, UR17, UR4, UR43 ;  /* 0x00000004112b72a4 */ /* 0x000ff4000f8e022b */
[----:B------:R-:W-:Y:S02]  /*6a90*/  @!UP0 UIADD3 UR45, UPT, UPT, -UR45, URZ, URZ ;  /* 0x000000ff2d2d8290 */ /* 0x000fe4000fffe1ff */
[----:B------:R-:W-:Y:S02]  /*6aa0*/  ULOP3.LUT UP0, URZ, UR11, 0x1b0, URZ, 0xc0, !UPT ;  /* 0x000001b00bff7892 */ /* 0x000fe4000f80c0ff */
[----:B------:R-:W-:Y:S04]  /*6ab0*/  @!UP2 ULOP3.LUT UR45, URZ, UR16, URZ, 0x33, !UPT ;  /* 0x00000010ff2da292 */ /* 0x000fe8000f8e33ff */
[----:B------:R-:W-:Y:S04]  /*6ac0*/  UIADD3 UR6, UPT, UPT, -UR45, URZ, URZ ;  /* 0x000000ff2d067290 */ /* 0x000fe8000fffe1ff */
[----:B------:R-:W-:Y:S01]  /*6ad0*/  UIMAD UR44, UR16, UR6, UR44 ;  /* 0x00000006102c72a4 */ /* 0x000fe2000f8e022c */
[----:B------:R-:W-:Y:S11]  /*6ae0*/  BRA.U !UP0, `(.L_x_78) ;  /* 0x00000001087c7547 */ /* 0x000ff6000b800000 */
[----:B------:R-:W1:Y:S01]  /*6af0*/  LDCU.64 UR8, c[0x4][0x80] ;  /* 0x01001000ff0877ac */ /* 0x000e620008000a00 */
[----:B------:R-:W-:Y:S01]  /*6b00*/  MOV R16, 0x0 ;  /* 0x0000000000107802 */ /* 0x000fe20000000f00 */
[----:B------:R-:W-:Y:S02]  /*6b10*/  HFMA2 R12, -RZ, RZ, 0, 5.9604644775390625e-08 ;  /* 0x00000001ff0c7431 */ /* 0x000fe400000001ff */
[----:B------:R-:W-:Y:S01]  /*6b20*/  IMAD.MOV.U32 R8, RZ, RZ, 0x70 ;  /* 0x00000070ff087424 */ /* 0x000fe200078e00ff */
[----:B------:R2:W3:Y:S01]  /*6b30*/  LDC.64 R14, c[0x4][R16] ;  /* 0x01000000100e7b82 */ /* 0x0004e20000000a00 */
[----:B------:R-:W4:Y:S01]  /*6b40*/  LDCU.64 UR6, c[0x4][0x88] ;  /* 0x01001100ff0677ac */ /* 0x000f220008000a00 */
[----:B------:R-:W-:Y:S01]  /*6b50*/  IMAD.MOV.U32 R13, RZ, RZ, RZ ;  /* 0x000000ffff0d7224 */ /* 0x000fe200078e00ff */
[----:B------:R-:W2:Y:S01]  /*6b60*/  LDCU.64 UR4, c[0x4][0x8] ;  /* 0x01000100ff0477ac */ /* 0x000ea20008000a00 */
[----:B-1----:R-:W-:Y:S01]  /*6b70*/  MOV R5, UR9 ;  /* 0x0000000900057c02 */ /* 0x002fe20008000f00 */
[----:B------:R-:W-:Y:S01]  /*6b80*/  IMAD.U32 R4, RZ, RZ, UR8 ;  /* 0x00000008ff047e24 */ /* 0x000fe2000f8e00ff */
[----:B----4-:R-:W-:Y:S01]  /*6b90*/  MOV R7, UR7 ;  /* 0x0000000700077c02 */ /* 0x010fe20008000f00 */
[----:B------:R-:W-:Y:S01]  /*6ba0*/  IMAD.U32 R6, RZ, RZ, UR6 ;  /* 0x00000006ff067e24 */ /* 0x000fe2000f8e00ff */
[----:B--2---:R-:W-:Y:S01]  /*6bb0*/  MOV R11, UR5 ;  /* 0x00000005000b7c02 */ /* 0x004fe20008000f00 */
[----:B------:R-:W-:Y:S02]  /*6bc0*/  IMAD.U32 R10, RZ, RZ, UR4 ;  /* 0x00000004ff0a7e24 */ /* 0x000fe4000f8e00ff */
[----:B------:R-:W-:Y:S07]  /*6bd0*/  LEPC R20, `(.L_x_79) ;  /* 0x000000001014794e */ /* 0x000fee0000000000 */
[----:B---3-5:R-:W-:Y:S05]  /*6be0*/  CALL.ABS.NOINC R14 ;  /* 0x000000000e007343 */ /* 0x028fea0003c00000 */
.L_x_79:
[----:B------:R-:W1:Y:S01]  /*6bf0*/  LDCU.64 UR8, c[0x4][0x80] ;  /* 0x01001000ff0877ac */ /* 0x000e620008000a00 */
[----:B------:R2:W3:Y:S01]  /*6c00*/  LDC.64 R14, c[0x4][R16] ;  /* 0x01000000100e7b82 */ /* 0x0004e20000000a00 */
[----:B------:R-:W-:Y:S02]  /*6c10*/  HFMA2 R12, -RZ, RZ, 0, 5.9604644775390625e-08 ;  /* 0x00000001ff0c7431 */ /* 0x000fe400000001ff */
[----:B------:R-:W-:Y:S02]  /*6c20*/  IMAD.MOV.U32 R8, RZ, RZ, 0x70 ;  /* 0x00000070ff087424 */ /* 0x000fe400078e00ff */
[----:B------:R-:W-:Y:S01]  /*6c30*/  IMAD.MOV.U32 R13, RZ, RZ, RZ ;  /* 0x000000ffff0d7224 */ /* 0x000fe200078e00ff */
[----:B------:R-:W4:Y:S01]  /*6c40*/  LDCU.64 UR6, c[0x4][0x88] ;  /* 0x01001100ff0677ac */ /* 0x000f220008000a00 */
[----:B------:R-:W5:Y:S01]  /*6c50*/  LDCU.64 UR4, c[0x4][0x8] ;  /* 0x01000100ff0477ac */ /* 0x000f620008000a00 */
[----:B-1----:R-:W-:Y:S02]  /*6c60*/  MOV R4, UR8 ;  /* 0x0000000800047c02 */ /* 0x002fe40008000f00 */
[----:B------:R-:W-:Y:S02]  /*6c70*/  MOV R5, UR9 ;  /* 0x0000000900057c02 */ /* 0x000fe40008000f00 */
[----:B----4-:R-:W-:Y:S01]  /*6c80*/  MOV R7, UR7 ;  /* 0x0000000700077c02 */ /* 0x010fe20008000f00 */
[----:B------:R-:W-:Y:S01]  /*6c90*/  IMAD.U32 R6, RZ, RZ, UR6 ;  /* 0x00000006ff067e24 */ /* 0x000fe2000f8e00ff */
[----:B-----5:R-:W-:Y:S01]  /*6ca0*/  MOV R11, UR5 ;  /* 0x00000005000b7c02 */ /* 0x020fe20008000f00 */
[----:B--2---:R-:W-:Y:S02]  /*6cb0*/  IMAD.U32 R10, RZ, RZ, UR4 ;  /* 0x00000004ff0a7e24 */ /* 0x004fe4000f8e00ff */
[----:B------:R-:W-:Y:S07]  /*6cc0*/  LEPC R20, `(.L_x_78) ;  /* 0x000000001014794e */ /* 0x000fee0000000000 */
[----:B---3--:R-:W-:Y:S05]  /*6cd0*/  CALL.ABS.NOINC R14 ;  /* 0x000000000e007343 */ /* 0x008fea0003c00000 */
.L_x_78:
[----:B------:R-:W-:Y:S01]  /*6ce0*/  R2UR UR5, R97 ;  /* 0x00000000610572ca */ /* 0x000fe200000e0000 */
[----:B------:R-:W-:Y:S01]  /*6cf0*/  UISETP.NE.U32.AND UP0, UPT, UR62, URZ, UPT ;  /* 0x000000ff3e00728c */ /* 0x000fe2000bf05070 */
[----:B------:R-:W-:Y:S02]  /*6d00*/  ISETP.NE.U32.AND P1, PT, R78, RZ, PT ;  /* 0x000000ff4e00720c */ /* 0x000fe40003f25070 */
[----:B------:R-:W-:Y:S01]  /*6d10*/  R2UR UR4, R96 ;  /* 0x00000000600472ca */ /* 0x000fe200000e0000 */
[----:B------:R-:W-:Y:S01]  /*6d20*/  UISETP.NE.AND.EX UP0, UPT, UR63, URZ, UPT, UP0 ;  /* 0x000000ff3f00728c */ /* 0x000fe2000bf05300 */
[----:B------:R-:W-:Y:S02]  /*6d30*/  ISETP.NE.AND.EX P1, PT, R79, RZ, PT, P1 ;  /* 0x000000ff4f00720c */ /* 0x000fe40003f25310 */
[----:B------:R-:W-:Y:S02]  /*6d40*/  ISETP.NE.AND P6, PT, R98, RZ, PT ;  /* 0x000000ff6200720c */ /* 0x000fe40003fc5270 */
[----:B------:R-:W-:Y:S03]  /*6d50*/  PLOP3.LUT P2, PT, PT, PT, PT, 0x8, 0x80 ;  /* 0x000000000080781c */ /* 0x000fe60003f4e170 */
[----:B------:R-:W-:Y:S04]  /*6d60*/  ISETP.NE.U32.AND P3, PT, RZ, UR5, PT ;  /* 0x00000005ff007c0c */ /* 0x000fe8000bf65070 */
[----:B------:R-:W-:Y:S04]  /*6d70*/  ISETP.NE.AND.EX P3, PT, RZ, UR4, PT, P3 ;  /* 0x00000004ff007c0c */ /* 0x000fe8000bf65330 */
[----:B------:R-:W-:Y:S01]  /*6d80*/  @P6 PLOP3.LUT P2, PT, P1, PT, PT, 0x80, 0x8 ;  /* 0x000000000008681c */ /* 0x000fe20000f4f070 */
[----:B------:R-:W-:Y:S01]  /*6d90*/  @!UPT UIADD3 URZ, UPT, UPT, URZ, URZ, URZ ;  /* 0x000000fffffff290 */ /* 0x000fe2000fffe0ff */
[----:B------:R-:W-:Y:S11]  /*6da0*/  @!P1 BRA `(.L_x_80) ;  /* 0x0000000000309947 */ /* 0x000ff60003800000 */
[----:B------:R-:W-:Y:S01]  /*6db0*/  ISETP.NE.U32.AND P0, PT, R76, RZ, PT ;  /* 0x000000ff4c00720c */ /* 0x000fe20003f05070 */
[----:B------:R-:W1:Y:S01]  /*6dc0*/  LDCU.64 UR4, c[0x0][0x358] ;  /* 0x00006b00ff0477ac */ /* 0x000e620008000a00 */
[----:B------:R-:W-:Y:S02]  /*6dd0*/  IMAD.MOV.U32 R94, RZ, RZ, 0x1 ;  /* 0x00000001ff5e7424 */ /* 0x000fe400078e00ff */
[----:B------:R-:W-:Y:S11]  /*6de0*/  ISETP.NE.AND.EX P0, PT, R77, RZ, PT, P0 ;  /* 0x000000ff4d00720c */ /* 0x000ff60003f05300 */
[----:B------:R-:W-:Y:S02]  /*6df0*/  @!UPT UIADD3 URZ, UPT, UPT, URZ, URZ, URZ ;  /* 0x000000fffffff290 */ /* 0x000fe4000fffe0ff */
[----:B------:R-:W2:Y:S01]  /*6e00*/  @P0 LDC.64 R4, c[0x0][0x988] ;  /* 0x00026200ff040b82 */ /* 0x000ea20000000a00 */
[----:B------:R-:W-:Y:S04]  /*6e10*/  @P0 IMAD R0, R17, R78, RZ ;  /* 0x0000004e11000224 */ /* 0x000fe800078e02ff */
[----:B--2---:R-:W-:Y:S04]  /*6e20*/  @P0 IMAD.WIDE R4, R0, 0x4, R4 ;  /* 0x0000000400040825 */ /* 0x004fe800078e0204 */
[----:B------:R-:W-:Y:S01]  /*6e30*/  HFMA2 R0, -RZ, RZ, 0, 5.9604644775390625e-08 ;  /* 0x00000001ff007431 */ /* 0x000fe200000001ff */
[----:B-1---5:R1:W5:Y:S04]  /*6e40*/  @P0 LDG.E R41, desc[UR4][R4.64] ;  /* 0x0000000404290981 */ /* 0x022368000c1e1900 */
[----:B------:R-:W-:Y:S01]  /*6e50*/  @!P0 PRMT R94, R0, 0x7610, R94 ;  /* 0x00007610005e8816 */ /* 0x000fe2000000005e */
[----:B-1----:R-:W2:Y:S06]  /*6e60*/  @!P0 LDC R41, c[0x0][0x980] ;  /* 0x00026000ff298b82 */ /* 0x002eac0000000800 */
.L_x_80:
[----:B------:R-:W-:Y:S05]  /*6e70*/  BRA.U !UP0, `(.L_x_81) ;  /* 0x0000000108287547 */ /* 0x000fea000b800000 */
[----:B------:R-:W1:Y:S01]  /*6e80*/  LDCU.64 UR4, c[0x0][0x9a8] ;  /* 0x00013500ff0477ac */ /* 0x000e620008000a00 */
[----:B------:R-:W3:Y:S01]  /*6e90*/  LDCU.64 UR6, c[0x0][0x358] ;  /* 0x00006b00ff0677ac */ /* 0x000ee20008000a00 */
[----:B-1----:R-:W-:Y:S04]  /*6ea0*/  ISETP.NE.U32.AND P0, PT, RZ, UR4, PT ;  /* 0x00000004ff007c0c */ /* 0x002fe8000bf05070 */
[----:B------:R-:W-:Y:S11]  /*6eb0*/  ISETP.NE.AND.EX P0, PT, RZ, UR5, PT, P0 ;  /* 0x00000005ff007c0c */ /* 0x000ff6000bf05300 */
[----:B------:R-:W-:Y:S02]  /*6ec0*/  @!UPT UIADD3 URZ, UPT, UPT, URZ, URZ, URZ ;  /* 0x000000fffffff290 */ /* 0x000fe4000fffe0ff */
[----:B------:R-:W1:Y:S01]  /*6ed0*/  @P0 LDC.64 R4, c[0x0][0x9a8] ;  /* 0x00026a00ff040b82 */ /* 0x000e620000000a00 */
[----:B------:R-:W-:Y:S04]  /*6ee0*/  @P0 IMAD R0, R17, UR62, RZ ;  /* 0x0000003e11000c24 */ /* 0x000fe8000f8e02ff */
[----:B-1----:R-:W-:Y:S05]  /*6ef0*/  @P0 IMAD.WIDE R4, R0, 0x4, R4 ;  /* 0x0000000400040825 */ /* 0x002fea00078e0204 */
[----:B---3-5:R1:W5:Y:S02]  /*6f00*/  @P0 LDG.E R38, desc[UR6][R4.64] ;  /* 0x0000000604260981 */ /* 0x028364000c1e1900 */
[----:B-1----:R-:W3:Y:S02]  /*6f10*/  @!P0 LDC R38, c[0x0][0x9a0] ;  /* 0x00026800ff268b82 */ /* 0x002ee40000000800 */
.L_x_81:
[----:B--2--5:R-:W-:Y:S01]  /*6f20*/  FSETP.NEU.AND P0, PT, R41, RZ, PT ;  /* 0x000000ff2900720b */ /* 0x024fe20003f0d000 */
[----:B------:R-:W-:Y:S01]  /*6f30*/  IMAD.SHL.U32 R114, R46, 0x2000, RZ ;  /* 0x000020002e727824 */ /* 0x000fe200078e00ff */
[----:B------:R-:W-:Y:S01]  /*6f40*/  SEL R4, RZ, 0xffffffff, P3 ;  /* 0xffffffffff047807 */ /* 0x000fe20001800000 */
[----:B------:R-:W-:Y:S01]  /*6f50*/  IMAD.SHL.U32 R85, R100, 0x10, RZ ;  /* 0x0000001064557824 */ /* 0x000fe200078e00ff */
[----:B------:R-:W-:Y:S01]  /*6f60*/  @P6 LOP3.LUT P3, RZ, R94, 0xff, RZ, 0xc0, !PT ;  /* 0x000000ff5eff6812 */ /* 0x000fe2000786c0ff */
[----:B------:R-:W-:Y:S01]  /*6f70*/  IMAD.IADD R112, R103, 0x1, R114 ;  /* 0x0000000167707824 */ /* 0x000fe200078e0272 */
[----:B------:R-:W-:Y:S01]  /*6f80*/  @P6 SEL R109, RZ, 0xffffffff, P0 ;  /* 0xffffffffff6d6807 */ /* 0x000fe20000000000 */
[----:B------:R-:W-:Y:S01]  /*6f90*/  IMAD.SHL.U32 R84, R99, 0x10, RZ ;  /* 0x0000001063547824 */ /* 0x000fe200078e00ff */
[----:B------:R-:W-:Y:S01]  /*6fa0*/  LOP3.LUT R47, R92, 0x1, RZ, 0x3c, !PT ;  /* 0x000000015c2f7812 */ /* 0x000fe200078e3cff */
[----:B------:R-:W-:Y:S01]  /*6fb0*/  IMAD.IADD R111, R112, 0x1, R85 ;  /* 0x00000001706f7824 */ /* 0x000fe200078e0255 */
[----:B------:R-:W-:Y:S01]  /*6fc0*/  @P2 SEL R109, R4, R109, !P3 ;  /* 0x0000006d046d2207 */ /* 0x000fe20005800000 */
[----:B------:R-:W-:Y:S01]  /*6fd0*/  BSSY B1, `(.L_x_82) ;  /* 0x0000035000017945 */ /* 0x000fe20003800000 */
[----:B------:R-:W-:Y:S01]  /*6fe0*/  LEA R0, R46, UR51, 0x3 ;  /* 0x000000332e007c11 */ /* 0x000fe2000f8e18ff */
[----:B------:R-:W-:Y:S01]  /*6ff0*/  IMAD.MOV.U32 R113, RZ, RZ, 0x1 ;  /* 0x00000001ff717424 */ /* 0x000fe200078e00ff */
[----:B------:R-:W-:Y:S01]  /*7000*/  @P6 LOP3.LUT R109, R109, 0x1, RZ, 0xc0, !PT ;  /* 0x000000016d6d6812 */ /* 0x000fe200078ec0ff */
[----:B------:R-:W-:Y:S01]  /*7010*/  IMAD.IADD R39, R37, 0x1, R2 ;  /* 0x0000000125277824 */ /* 0x000fe200078e0202 */
[----:B------:R-:W-:Y:S01]  /*7020*/  LEA R86, R36, UR51, 0x3 ;  /* 0x0000003324567c11 */ /* 0x000fe2000f8e18ff */
[----:B------:R-:W-:Y:S01]  /*7030*/  IMAD.MOV.U32 R116, RZ, RZ, R46 ;  /* 0x000000ffff747224 */ /* 0x000fe200078e002e */
[----:B------:R-:W-:Y:S02]  /*7040*/  ISETP.NE.U32.OR P5, PT, R109, 0x1, !P6 ;  /* 0x000000016d00780c */ /* 0x000fe400077a5470 */
[----:B------:R-:W-:Y:S02]  /*7050*/  CS2R R74, SRZ ;  /* 0x00000000004a7805 */ /* 0x000fe4000001ff00 */
[----:B------:R-:W-:Y:S02]  /*7060*/  SHF.L.U32 R3, R91, 0x1f, RZ ;  /* 0x0000001f5b037819 */ /* 0x000fe400000006ff */
[----:B------:R-:W-:Y:S02]  /*7070*/  CS2R R72, SRZ ;  /* 0x0000000000487805 */ /* 0x000fe4000001ff00 */
[----:B------:R-:W-:Y:S02]  /*7080*/  LOP3.LUT P2, R108, R94, 0xff, RZ, 0xc0, !PT ;  /* 0x000000ff5e6c7812 */ /* 0x000fe4000784c0ff */
[----:B------:R-:W-:Y:S02]  /*7090*/  CS2R R66, SRZ ;  /* 0x0000000000427805 */ /* 0x000fe4000001ff00 */
[----:B------:R-:W-:Y:S02]  /*70a0*/  SEL R115, RZ, 0xffffffff, P0 ;  /* 0xffffffffff737807 */ /* 0x000fe40000000000 */
[----:B------:R-:W-:Y:S02]  /*70b0*/  CS2R R64, SRZ ;  /* 0x0000000000407805 */ /* 0x000fe4000001ff00 */
[----:B------:R-:W-:Y:S02]  /*70c0*/  CS2R R58, SRZ ;  /* 0x00000000003a7805 */ /* 0x000fe4000001ff00 */
[----:B------:R-:W-:Y:S02]  /*70d0*/  CS2R R56, SRZ ;  /* 0x0000000000387805 */ /* 0x000fe4000001ff00 */
[----:B------:R-:W-:Y:S02]  /*70e0*/  @P1 SEL R115, R4, R115, !P2 ;  /* 0x0000007304731207 */ /* 0x000fe40005000000 */
[----:B------:R-:W-:Y:S02]  /*70f0*/  CS2R R50, SRZ ;  /* 0x0000000000327805 */ /* 0x000fe4000001ff00 */
[----:B------:R-:W-:Y:S02]  /*7100*/  CS2R R48, SRZ ;  /* 0x0000000000307805 */ /* 0x000fe4000001ff00 */
[----:B------:R-:W-:Y:S01]  /*7110*/  @P5 SHF.L.U32 R5, R47, 0x1f, RZ ;  /* 0x0000001f2f055819 */ /* 0x000fe200000006ff */
[----:B------:R-:W-:Y:S01]  /*7120*/  IMAD.IADD R110, R112, 0x1, R84 ;  /* 0x00000001706e7824 */ /* 0x000fe200078e0254 */
[----:B------:R-:W-:Y:S01]  /*7130*/  LOP3.LUT R115, R115, 0x1, RZ, 0xc0, !PT ;  /* 0x0000000173737812 */ /* 0x000fe200078ec0ff */
[----:B------:R-:W-:Y:S01]  /*7140*/  IMAD.IADD R87, R102, 0x1, R111 ;  /* 0x0000000166577824 */ /* 0x000fe200078e026f */
[----:B------:R-:W1:Y:S01]  /*7150*/  @P5 SYNCS.PHASECHK.TRANS64.TRYWAIT P4, [R0+URZ+0x80], R5 ;  /* 0x00008005000055a7 */ /* 0x000e6200080811ff */
[----:B------:R2:W4:Y:S01]  /*7160*/  SYNCS.PHASECHK.TRANS64.TRYWAIT P3, [R86+URZ+0xd0], R3 ;  /* 0x0000d003560075a7 */ /* 0x00052200080611ff */
[----:B-1----:R-:W-:Y:S01]  /*7170*/  @P5 SEL R113, RZ, 0x1, !P4 ;  /* 0x00000001ff715807 */ /* 0x002fe20006000000 */
[----:B--2-4-:R-:W-:Y:S06]  /*7180*/  @!P5 BRA `(.L_x_83) ;  /* 0x000000000064d947 */ /* 0x014fec0003800000 */
[----:B------:R-:W-:Y:S01]  /*7190*/  ISETP.NE.AND P1, PT, R113, RZ, PT ;  /* 0x000000ff7100720c */ /* 0x000fe20003f25270 */
[----:B------:R-:W-:Y:S01]  /*71a0*/  BSSY B0, `(.L_x_84) ;  /* 0x000000e000007945 */ /* 0x000fe20003800000 */
[----:B------:R-:W-:Y:S02]  /*71b0*/  ISETP.NE.U32.AND P0, PT, R115, 0x1, PT ;  /* 0x000000017300780c */ /* 0x000fe40003f05070 */
[----:B------:R-:W-:Y:S02]  /*71c0*/  CS2R R50, SRZ ;  /* 0x0000000000327805 */ /* 0x000fe4000001ff00 */
[----:B------:R-:W-:Y:S02]  /*71d0*/  CS2R R48, SRZ ;  /* 0x0000000000307805 */ /* 0x000fe4000001ff00 */
[----:B------:R-:W-:Y:S02]  /*71e0*/  CS2R R58, SRZ ;  /* 0x00000000003a7805 */ /* 0x000fe4000001ff00 */
[----:B------:R-:W-:Y:S02]  /*71f0*/  CS2R R56, SRZ ;  /* 0x0000000000387805 */ /* 0x000fe4000001ff00 */
[----:B------:R-:W-:Y:S02]  /*7200*/  CS2R R66, SRZ ;  /* 0x0000000000427805 */ /* 0x000fe4000001ff00 */
[----:B------:R-:W-:Y:S02]  /*7210*/  CS2R R64, SRZ ;  /* 0x0000000000407805 */ /* 0x000fe4000001ff00 */
[----:B------:R-:W-:Y:S02]  /*7220*/  CS2R R74, SRZ ;  /* 0x00000000004a7805 */ /* 0x000fe4000001ff00 */
[----:B------:R-:W-:Y:S01]  /*7230*/  CS2R R72, SRZ ;  /* 0x0000000000487805 */ /* 0x000fe2000001ff00 */
[----:B------:R-:W-:Y:S06]  /*7240*/  @P1 BRA `(.L_x_85) ;  /* 0x00000000000c1947 */ /* 0x000fec0003800000 */
[----:B------:R-:W-:Y:S04]  /*7250*/  SHF.L.U32 R5, R47, 0x1f, RZ ;  /* 0x0000001f2f057819 */ /* 0x000fe800000006ff */
[----:B------:R-:W1:Y:S02]  /*7260*/  SYNCS.PHASECHK.TRANS64.TRYWAIT P1, [R0+URZ+0x80], R5 ;  /* 0x00008005000075a7 */ /* 0x000e6400080211ff */
[----:B-1----:R-:W-:Y:S05]  /*7270*/  @!P1 BRA `(.L_x_86) ;  /* 0x0000002400689947 */ /* 0x002fea0003800000 */
.L_x_85:
[----:B------:R-:W-:Y:S05]  /*7280*/  BSYNC B0 ;  /* 0x0000000000007941 */ /* 0x000fea0003800000 */
.L_x_84:
[----:B------:R2:W4:Y:S01]  /*7290*/  @P0 LDS.128 R48, [R112] ;  /* 0x0000000070300984 */ /* 0x0005220000000c00 */
[----:B------:R-:W-:Y:S03]  /*72a0*/  VIADD R116, R46, 0x1 ;  /* 0x000000012e747836 */ /* 0x000fe60000000000 */
[----:B------:R2:W2:Y:S04]  /*72b0*/  @P0 LDS.128 R56, [R111+0x10] ;  /* 0x000010006f380984 */ /* 0x0004a80000000c00 */
[----:B------:R2:W2:Y:S04]  /*72c0*/  @P0 LDS.128 R64, [R110+0x20] ;  /* 0x000020006e400984 */ /* 0x0004a80000000c00 */
[----:B------:R2:W2:Y:S01]  /*72d0*/  @P0 LDS.128 R72, [R87+0x10] ;  /* 0x0000100057480984 */ /* 0x0004a20000000c00 */
[C---:B------:R-:W-:Y:S04]  /*72e0*/  ISETP.NE.AND P0, PT, R116.reuse, 0x3, PT ;  /* 0x000000037400780c */ /* 0x040fe80003f05270 */
[----:B-1----:R-:W-:Y:S02]  /*72f0*/  SEL R0, RZ, 0x1, P0 ;  /* 0x00000001ff007807 */ /* 0x002fe40000000000 */
[----:B------:R-:W-:Y:S02]  /*7300*/  SEL R116, R116, RZ, P0 ;  /* 0x000000ff74747207 */ /* 0x000fe40000000000 */
[----:B------:R-:W-:Y:S02]  /*7310*/  LOP3.LUT R47, R47, R0, RZ, 0x3c, !PT ;  /* 0x000000002f2f7212 */ /* 0x000fe400078e3cff */
.L_x_83:
[----:B------:R-:W-:Y:S05]  /*7320*/  BSYNC B1 ;  /* 0x0000000000017941 */ /* 0x000fea0003800000 */
.L_x_82:
[----:B------:R-:W-:Y:S04]  /*7330*/  SHF.R.U32.HI R0, RZ, 0x15, R39 ;  /* 0x00000015ff007819 */ /* 0x000fe80000011627 */
[----:B------:R-:W-:Y:S01]  /*7340*/  LOP3.LUT P0, RZ, R0, 0x3, R95, 0x48, !PT ;  /* 0x0000000300ff7812 */ /* 0x000fe2000780485f */
[----:B------:R-:W-:Y:S01]  /*7350*/  @!UPT UIADD3 URZ, UPT, UPT, URZ, URZ, URZ ;  /* 0x000000fffffff290 */ /* 0x000fe2000fffe0ff */
[----:B------:R-:W-:Y:S11]  /*7360*/  @P3 BRA `(.L_x_87) ;  /* 0x0000000000083947 */ /* 0x000ff60003800000 */
[----:B------:R-:W1:Y:S02]  /*7370*/  SYNCS.PHASECHK.TRANS64.TRYWAIT P1, [R86+URZ+0xd0], R3 ;  /* 0x0000d003560075a7 */ /* 0x000e6400080211ff */
[----:B-1----:R-:W-:Y:S05]  /*7380*/  @!P1 BRA `(.L_x_88) ;  /* 0x0000002400389947 */ /* 0x002fea0003800000 */
.L_x_87:
[----:B------:R-:W-:Y:S05]  /*7390*/  @!P0 BRA `(.L_x_89) ;  /* 0x0000000000408947 */ /* 0x000fea0003800000 */
[----:B------:R-:W1:Y:S01]  /*73a0*/  LDCU.64 UR8, c[0x4][0x70] ;  /* 0x01000e00ff0877ac */ /* 0x000e620008000a00 */
[----:B------:R-:W-:Y:S01]  /*73b0*/  MOV R3, 0x0 ;  /* 0x0000000000037802 */ /* 0x000fe20000000f00 */
[----:B------:R-:W-:Y:S02]  /*73c0*/  HFMA2 R12, -RZ, RZ, 0, 5.9604644775390625e-08 ;  /* 0x00000001ff0c7431 */ /* 0x000fe400000001ff */
[----:B------:R-:W-:Y:S02]  /*73d0*/  IMAD.MOV.U32 R8, RZ, RZ, 0x192 ;  /* 0x00000192ff087424 */ /* 0x000fe400078e00ff */
[----:B------:R-:W-:Y:S01]  /*73e0*/  IMAD.MOV.U32 R13, RZ, RZ, RZ ;  /* 0x000000ffff0d7224 */ /* 0x000fe200078e00ff */
[----:B------:R-:W5:Y:S01]  /*73f0*/  LDCU.64 UR6, c[0x4][0x78] ;  /* 0x01000f00ff0677ac */ /* 0x000f620008000a00 */
[----:B------:R-:W2:Y:S01]  /*7400*/  LDC.64 R2, c[0x4][R3] ;  /* 0x0100000003027b82 */ /* 0x000ea20000000a00 */
[----:B------:R-:W3:Y:S01]  /*7410*/  LDCU.64 UR4, c[0x4][0x10] ;  /* 0x01000200ff0477ac */ /* 0x000ee20008000a00 */
[----:B-1----:R-:W-:Y:S01]  /*7420*/  MOV R5, UR9 ;  /* 0x0000000900057c02 */ /* 0x002fe20008000f00 */
[----:B------:R-:W-:Y:S01]  /*7430*/  IMAD.U32 R4, RZ, RZ, UR8 ;  /* 0x00000008ff047e24 */ /* 0x000fe2000f8e00ff */
[----:B-----5:R-:W-:Y:S01]  /*7440*/  MOV R7, UR7 ;  /* 0x0000000700077c02 */ /* 0x020fe20008000f00 */
[----:B------:R-:W-:Y:S01]  /*7450*/  IMAD.U32 R6, RZ, RZ, UR6 ;  /* 0x00000006ff067e24 */ /* 0x000fe2000f8e00ff */
[----:B---3--:R-:W-:Y:S01]  /*7460*/  MOV R11, UR5 ;  /* 0x00000005000b7c02 */ /* 0x008fe20008000f00 */
[----:B------:R-:W-:Y:S02]  /*7470*/  IMAD.U32 R10, RZ, RZ, UR4 ;  /* 0x00000004ff0a7e24 */ /* 0x000fe4000f8e00ff */
[----:B------:R-:W-:Y:S07]  /*7480*/  LEPC R20, `(.L_x_89) ;  /* 0x000000001014794e */ /* 0x000fee0000000000 */
[----:B--2-4-:R-:W-:Y:S05]  /*7490*/  CALL.ABS.NOINC R2 ;  /* 0x0000000002007343 */ /* 0x014fea0003c00000 */
.L_x_89:
[C---:B----4-:R-:W-:Y:S01]  /*74a0*/  SHF.L.U32 R40, R48.reuse, 0x10, RZ ;  /* 0x0000001030287819 */ /* 0x050fe200000006ff */
[----:B------:R-:W-:Y:S05]  /*74b0*/  WARPSYNC.ALL ;  /* 0x0000000000007948 */ /* 0x000fea0003800000 */
[----:B------:R-:W-:Y:S01]  /*74c0*/  R2UR UR4, R39 ;  /* 0x00000000270472ca */ /* 0x000fe200000e0000 */
[----:B------:R-:W-:Y:S01]  /*74d0*/  BSSY.RECONVERGENT B0, `(.L_x_90) ;  /* 0x0000088000007945 */ /* 0x000fe20003800200 */
[----:B------:R-:W-:Y:S02]  /*74e0*/  LOP3.LUT R43, R48, 0xffff0000, RZ, 0xc0, !PT ;  /* 0xffff0000302b7812 */ /* 0x000fe400078ec0ff */
[----:B------:R-:W-:Y:S02]  /*74f0*/  SHF.L.U32 R42, R49, 0x10, RZ ;  /* 0x00000010312a7819 */ /* 0x000fe400000006ff */
[----:B------:R-:W-:Y:S02]  /*7500*/  SHF.L.U32 R45, R51, 0x10, RZ ;  /* 0x00000010332d7819 */ /* 0x000fe400000006ff */
[----:B--2---:R-:W-:Y:S02]  /*7510*/  LOP3.LUT R44, R75, 0xffff0000, RZ, 0xc0, !PT ;  /* 0xffff00004b2c7812 */ /* 0x004fe400078ec0ff */
[----:B------:R-:W-:Y:S02]  /*7520*/  ISETP.NE.AND P1, PT, R93, RZ, PT ;  /* 0x000000ff5d00720c */ /* 0x000fe40003f25270 */
[----:B------:R-:W-:Y:S01]  /*7530*/  IADD3 R46, PT, PT, R46, 0x1, RZ ;  /* 0x000000012e2e7810 */ /* 0x000fe20007ffe0ff */
[----:B------:R-:W3:Y:S02]  /*7540*/  LDTM.x32 R4, tmem[UR4] ;  /* 0x00000004000479ee */ /* 0x000ee400082c0000 */
[C---:B---3--:R-:W-:Y:S01]  /*7550*/  FMUL R0, R38.reuse, R4 ;  /* 0x0000000426007220 */ /* 0x048fe20000400000 */
[C---:B------:R-:W-:Y:S01]  /*7560*/  FMUL R2, R38.reuse, R5 ;  /* 0x0000000526027220 */ /* 0x040fe20000400000 */
[C---:B------:R-:W-:Y:S01]  /*7570*/  FMUL R3, R38.reuse, R6 ;  /* 0x0000000626037220 */ /* 0x040fe20000400000 */
[----:B------:R-:W-:Y:S01]  /*7580*/  FMUL R7, R38, R7 ;  /* 0x0000000726077220 */ /* 0x000fe20000400000 */
[----:B------:R-:W-:Y:S01]  /*7590*/  FFMA R0, R41, R40, R0 ;  /* 0x0000002829007223 */ /* 0x000fe20000000000 */
[----:B------:R-:W-:Y:S01]  /*75a0*/  LOP3.LUT R40, R49, 0xffff0000, RZ, 0xc0, !PT ;  /* 0xffff000031287812 */ /* 0x000fe200078ec0ff */
[C---:B------:R-:W-:Y:S01]  /*75b0*/  FFMA R2, R41.reuse, R43, R2 ;  /* 0x0000002b29027223 */ /* 0x040fe20000000002 */
[C---:B------:R-:W-:Y:S01]  /*75c0*/  SHF.L.U32 R43, R50.reuse, 0x10, RZ ;  /* 0x00000010322b7819 */ /* 0x040fe200000006ff */
[C---:B------:R-:W-:Y:S01]  /*75d0*/  FFMA R3, R41.reuse, R42, R3 ;  /* 0x0000002a29037223 */ /* 0x040fe20000000003 */
[----:B------:R-:W-:Y:S01]  /*75e0*/  LOP3.LUT R42, R50, 0xffff0000, RZ, 0xc0, !PT ;  /* 0xffff0000322a7812 */ /* 0x000fe200078ec0ff */
[----:B------:R-:W-:Y:S01]  /*75f0*/  FMUL R4, R38, R8 ;  /* 0x0000000826047220 */ /* 0x000fe20000400000 */
[----:B------:R-:W-:Y:S01]  /*7600*/  F2FP.BF16.F32.PACK_AB R52, R2, R0 ;  /* 0x000000000234723e */ /* 0x000fe200000010ff */
[----:B------:R-:W-:Y:S01]  /*7610*/  FFMA R7, R41, R40, R7 ;  /* 0x0000002829077223 */ /* 0x000fe20000000007 */
[----:B------:R-:W-:Y:S01]  /*7620*/  LOP3.LUT R40, R51, 0xffff0000, RZ, 0xc0, !PT ;  /* 0xffff000033287812 */ /* 0x000fe200078ec0ff */
[C---:B------:R-:W-:Y:S01]  /*7630*/  FMUL R5, R38.reuse, R9 ;  /* 0x0000000926057220 */ /* 0x040fe20000400000 */
[C---:B------:R-:W-:Y:S01]  /*7640*/  FMUL R6, R38.reuse, R10 ;  /* 0x0000000a26067220 */ /* 0x040fe20000400000 */
[----:B------:R-:W-:Y:S01]  /*7650*/  FMUL R11, R38, R11 ;  /* 0x0000000b260b7220 */ /* 0x000fe20000400000 */
[----:B------:R-:W-:Y:S01]  /*7660*/  F2FP.BF16.F32.PACK_AB R53, R7, R3 ;  /* 0x000000030735723e */ /* 0x000fe200000010ff */
[C---:B------:R-:W-:Y:S01]  /*7670*/  FFMA R4, R41.reuse, R43, R4 ;  /* 0x0000002b29047223 */ /* 0x040fe20000000004 */
[C---:B------:R-:W-:Y:S01]  /*7680*/  SHF.L.U32 R43, R56.reuse, 0x10, RZ ;  /* 0x00000010382b7819 */ /* 0x040fe200000006ff */
[----:B------:R-:W-:Y:S01]  /*7690*/  FFMA R5, R41, R42, R5 ;  /* 0x0000002a29057223 */ /* 0x000fe20000000005 */
[----:B------:R-:W-:Y:S01]  /*76a0*/  LOP3.LUT R42, R57, 0xffff0000, RZ, 0xc0, !PT ;  /* 0xffff0000392a7812 */ /* 0x000fe200078ec0ff */
[----:B------:R-:W-:Y:S01]  /*76b0*/  FFMA R6, R41, R45, R6 ;  /* 0x0000002d29067223 */ /* 0x000fe20000000006 */
[----:B------:R-:W-:Y:S01]  /*76c0*/  SHF.L.U32 R45, R57, 0x10, RZ ;  /* 0x00000010392d7819 */ /* 0x000fe200000006ff */
[----:B------:R-:W-:Y:S01]  /*76d0*/  FFMA R11, R41, R40, R11 ;  /* 0x00000028290b7223 */ /* 0x000fe2000000000b */
[----:B------:R-:W-:Y:S01]  /*76e0*/  LOP3.LUT R40, R56, 0xffff0000, RZ, 0xc0, !PT ;  /* 0xffff000038287812 */ /* 0x000fe200078ec0ff */
[C---:B------:R-:W-:Y:S01]  /*76f0*/  FMUL R8, R38.reuse, R12 ;  /* 0x0000000c26087220 */ /* 0x040fe20000400000 */
[----:B------:R-:W-:Y:S01]  /*7700*/  F2FP.BF16.F32.PACK_AB R54, R5, R4 ;  /* 0x000000040536723e */ /* 0x000fe200000010ff */
[C---:B------:R-:W-:Y:S01]  /*7710*/  FMUL R9, R38.reuse, R13 ;  /* 0x0000000d26097220 */ /* 0x040fe20000400000 */
[----:B------:R-:W-:Y:S01]  /*7720*/  F2FP.BF16.F32.PACK_AB R55, R11, R6 ;  /* 0x000000060b37723e */ /* 0x000fe200000010ff */
[C---:B------:R-:W-:Y:S01]  /*7730*/  FMUL R10, R38.reuse, R14 ;  /* 0x0000000e260a7220 */ /* 0x040fe20000400000 */
[----:B------:R-:W-:Y:S01]  /*7740*/  FMUL R15, R38, R15 ;  /* 0x0000000f260f7220 */ /* 0x000fe20000400000 */
[----:B------:R-:W-:Y:S01]  /*7750*/  FFMA R8, R41, R43, R8 ;  /* 0x0000002b29087223 */ /* 0x000fe20000000008 */
[----:B------:R-:W-:Y:S01]  /*7760*/  SHF.L.U32 R43, R59, 0x10, RZ ;  /* 0x000000103b2b7819 */ /* 0x000fe200000006ff */
[C---:B------:R-:W-:Y:S01]  /*7770*/  FFMA R9, R41.reuse, R40, R9 ;  /* 0x0000002829097223 */ /* 0x040fe20000000009 */
[C---:B------:R-:W-:Y:S01]  /*7780*/  SHF.L.U32 R40, R58.reuse, 0x10, RZ ;  /* 0x000000103a287819 */ /* 0x040fe200000006ff */
        /* <DEDUP_REMOVED lines=8> */
[----:B------:R-:W-:Y:S01]  /*7810*/  FMUL R14, R38, R18 ;  /* 0x00000012260e7220 */ /* 0x000fe20000400000 */
[----:B------:R-:W-:Y:S01]  /*7820*/  FFMA R12, R41, R40, R12 ;  /* 0x00000028290c7223 */ /* 0x000fe2000000000c */
[----:B------:R-:W-:Y:S01]  /*7830*/  LOP3.LUT R40, R59, 0xffff0000, RZ, 0xc0, !PT ;  /* 0xffff00003b287812 */ /* 0x000fe200078ec0ff */
[C---:B------:R-:W-:Y:S01]  /*7840*/  FFMA R13, R41.reuse, R42, R13 ;  /* 0x0000002a290d7223 */ /* 0x040fe2000000000d */
[----:B------:R-:W-:Y:S01]  /*7850*/  LOP3.LUT R42, R64, 0xffff0000, RZ, 0xc0, !PT ;  /* 0xffff0000402a7812 */ /* 0x000fe200078ec0ff */
[----:B------:R-:W-:Y:S01]  /*7860*/  FMUL R19, R38, R19 ;  /* 0x0000001326137220 */ /* 0x000fe20000400000 */
[----:B------:R-:W-:Y:S01]  /*7870*/  FFMA R14, R41, R43, R14 ;  /* 0x0000002b290e7223 */ /* 0x000fe2000000000e */
[----:B------:R-:W-:Y:S01]  /*7880*/  SHF.L.U32 R43, R64, 0x10, RZ ;  /* 0x00000010402b7819 */ /* 0x000fe200000006ff */
[----:B------:R1:W-:Y:S01]  /*7890*/  STS.128 [R112], R52 ;  /* 0x0000003470007388 */ /* 0x0003e20000000c00 */
[----:B------:R-:W-:Y:S01]  /*78a0*/  F2FP.BF16.F32.PACK_AB R62, R13, R12 ;  /* 0x0000000c0d3e723e */ /* 0x000fe200000010ff */
[C---:B------:R-:W-:Y:S01]  /*78b0*/  FMUL R16, R38.reuse, R20 ;  /* 0x0000001426107220 */ /* 0x040fe20000400000 */
        /* <DEDUP_REMOVED lines=8> */
[C---:B------:R-:W-:Y:S01]  /*7940*/  FFMA R17, R41.reuse, R42, R17 ;  /* 0x0000002a29117223 */ /* 0x040fe20000000011 */
[----:B------:R-:W-:Y:S01]  /*7950*/  FFMA R18, R41, R45, R18 ;  /* 0x0000002d29127223 */ /* 0x000fe20000000012 */
[----:B------:R1:W-:Y:S01]  /*7960*/  STS.128 [R111+0x10], R60 ;  /* 0x0000103c6f007388 */ /* 0x0003e20000000c00 */
[----:B------:R-:W-:Y:S01]  /*7970*/  SHF.L.U32 R45, R67, 0x10, RZ ;  /* 0x00000010432d7819 */ /* 0x000fe200000006ff */
[----:B------:R-:W-:Y:S01]  /*7980*/  FFMA R23, R41, R40, R23 ;  /* 0x0000002829177223 */ /* 0x000fe20000000017 */
[----:B------:R-:W-:Y:S01]  /*7990*/  LOP3.LUT R40, R66, 0xffff0000, RZ, 0xc0, !PT ;  /* 0xffff000042287812 */ /* 0x000fe200078ec0ff */
[C---:B------:R-:W-:Y:S01]  /*79a0*/  FMUL R20, R38.reuse, R24 ;  /* 0x0000001826147220 */ /* 0x040fe20000400000 */
[----:B------:R-:W-:Y:S01]  /*79b0*/  LOP3.LUT R42, R67, 0xffff0000, RZ, 0xc0, !PT ;  /* 0xffff0000432a7812 */ /* 0x000fe200078ec0ff */
[C---:B------:R-:W-:Y:S01]  /*79c0*/  FMUL R21, R38.reuse, R25 ;  /* 0x0000001926157220 */ /* 0x040fe20000400000 */
[----:B------:R-:W-:Y:S01]  /*79d0*/  F2FP.BF16.F32.PACK_AB R68, R17, R16 ;  /* 0x000000101144723e */ /* 0x000fe200000010ff */
[C---:B------:R-:W-:Y:S01]  /*79e0*/  FMUL R22, R38.reuse, R26 ;  /* 0x0000001a26167220 */ /* 0x040fe20000400000 */
[----:B------:R-:W-:Y:S01]  /*79f0*/  FMUL R27, R38, R27 ;  /* 0x0000001b261b7220 */ /* 0x000fe20000400000 */
[C---:B------:R-:W-:Y:S01]  /*7a00*/  FFMA R20, R41.reuse, R43, R20 ;  /* 0x0000002b29147223 */ /* 0x040fe20000000014 */
[C---:B------:R-:W-:Y:S01]  /*7a10*/  FFMA R21, R41.reuse, R40, R21 ;  /* 0x0000002829157223 */ /* 0x040fe20000000015 */
[C---:B------:R-:W-:Y:S01]  /*7a20*/  FFMA R22, R41.reuse, R45, R22 ;  /* 0x0000002d29167223 */ /* 0x040fe20000000016 */
[----:B------:R-:W-:Y:S01]  /*7a30*/  FFMA R27, R41, R42, R27 ;  /* 0x0000002a291b7223 */ /* 0x000fe2000000001b */
[----:B------:R-:W-:Y:S01]  /*7a40*/  SHF.L.U32 R40, R72, 0x10, RZ ;  /* 0x0000001048287819 */ /* 0x000fe200000006ff */
[----:B------:R-:W-:Y:S01]  /*7a50*/  FMUL R24, R38, R28 ;  /* 0x0000001c26187220 */ /* 0x000fe20000400000 */
[----:B------:R-:W-:Y:S01]  /*7a60*/  LOP3.LUT R42, R72, 0xffff0000, RZ, 0xc0, !PT ;  /* 0xffff0000482a7812 */ /* 0x000fe200078ec0ff */
[C---:B------:R-:W-:Y:S01]  /*7a70*/  FMUL R25, R38.reuse, R29 ;  /* 0x0000001d26197220 */ /* 0x040fe20000400000 */
[----:B------:R-:W-:Y:S01]  /*7a80*/  SHF.L.U32 R43, R73, 0x10, RZ ;  /* 0x00000010492b7819 */ /* 0x000fe200000006ff */
[C---:B------:R-:W-:Y:S01]  /*7a90*/  FMUL R26, R38.reuse, R30 ;  /* 0x0000001e261a7220 */ /* 0x040fe20000400000 */
[C---:B------:R-:W-:Y:S01]  /*7aa0*/  FFMA R24, R41.reuse, R40, R24 ;  /* 0x0000002829187223 */ /* 0x040fe20000000018 */
[----:B------:R-:W-:Y:S01]  /*7ab0*/  FFMA R25, R41, R42, R25 ;  /* 0x0000002a29197223 */ /* 0x000fe20000000019 */
[----:B------:R-:W-:Y:S01]  /*7ac0*/  LOP3.LUT R40, R73, 0xffff0000, RZ, 0xc0, !PT ;  /* 0xffff000049287812 */ /* 0x000fe200078ec0ff */
[----:B------:R-:W-:Y:S01]  /*7ad0*/  FFMA R26, R41, R43, R26 ;  /* 0x0000002b291a7223 */ /* 0x000fe2000000001a */
[----:B------:R-:W-:Y:S01]  /*7ae0*/  FMUL R31, R38, R31 ;  /* 0x0000001f261f7220 */ /* 0x000fe20000400000 */
[----:B------:R-:W-:Y:S01]  /*7af0*/  SHF.L.U32 R43, R74, 0x10, RZ ;  /* 0x000000104a2b7819 */ /* 0x000fe200000006ff */
[----:B------:R-:W-:Y:S01]  /*7b00*/  FMUL R28, R38, R32 ;  /* 0x00000020261c7220 */ /* 0x000fe20000400000 */
[----:B------:R-:W-:Y:S01]  /*7b10*/  LOP3.LUT R42, R74, 0xffff0000, RZ, 0xc0, !PT ;  /* 0xffff00004a2a7812 */ /* 0x000fe200078ec0ff */
[C---:B------:R-:W-:Y:S01]  /*7b20*/  FMUL R29, R38.reuse, R33 ;  /* 0x00000021261d7220 */ /* 0x040fe20000400000 */
[----:B------:R-:W-:Y:S01]  /*7b30*/  SHF.L.U32 R45, R75, 0x10, RZ ;  /* 0x000000104b2d7819 */ /* 0x000fe200000006ff */
[C---:B------:R-:W-:Y:S01]  /*7b40*/  FMUL R30, R38.reuse, R34 ;  /* 0x00000022261e7220 */ /* 0x040fe20000400000 */
[----:B------:R-:W-:Y:S01]  /*7b50*/  FFMA R31, R41, R40, R31 ;  /* 0x00000028291f7223 */ /* 0x000fe2000000001f */
[----:B------:R-:W-:Y:S01]  /*7b60*/  FMUL R35, R38, R35 ;  /* 0x0000002326237220 */ /* 0x000fe20000400000 */
[----:B------:R-:W-:Y:S01]  /*7b70*/  F2FP.BF16.F32.PACK_AB R69, R23, R18 ;  /* 0x000000121745723e */ /* 0x000fe200000010ff */
[----:B------:R-:W-:Y:S01]  /*7b80*/  FFMA R28, R41, R43, R28 ;  /* 0x0000002b291c7223 */ /* 0x000fe2000000001c */
[----:B------:R-:W-:Y:S01]  /*7b90*/  F2FP.BF16.F32.PACK_AB R70, R21, R20 ;  /* 0x000000141546723e */ /* 0x000fe200000010ff */
[----:B------:R-:W-:Y:S01]  /*7ba0*/  FFMA R29, R41, R42, R29 ;  /* 0x0000002a291d7223 */ /* 0x000fe2000000001d */
[----:B------:R-:W-:Y:S01]  /*7bb0*/  F2FP.BF16.F32.PACK_AB R71, R27, R22 ;  /* 0x000000161b47723e */ /* 0x000fe200000010ff */
[C---:B------:R-:W-:Y:S01]  /*7bc0*/  FFMA R30, R41.reuse, R45, R30 ;  /* 0x0000002d291e7223 */ /* 0x040fe2000000001e */
[----:B------:R-:W-:Y:S01]  /*7bd0*/  FFMA R35, R41, R44, R35 ;  /* 0x0000002c29237223 */ /* 0x000fe20000000023 */
[----:B------:R-:W-:Y:S02]  /*7be0*/  F2FP.BF16.F32.PACK_AB R104, R25, R24 ;  /* 0x000000181968723e */ /* 0x000fe400000010ff */
[----:B------:R1:W-:Y:S01]  /*7bf0*/  STS.128 [R110+0x20], R68 ;  /* 0x000020446e007388 */ /* 0x0003e20000000c00 */
[----:B------:R-:W-:Y:S02]  /*7c00*/  F2FP.BF16.F32.PACK_AB R105, R31, R26 ;  /* 0x0000001a1f69723e */ /* 0x000fe400000010ff */
[----:B------:R-:W-:Y:S02]  /*7c10*/  F2FP.BF16.F32.PACK_AB R106, R29, R28 ;  /* 0x0000001c1d6a723e */ /* 0x000fe400000010ff */
[----:B------:R-:W-:Y:S05]  /*7c20*/  F2FP.BF16.F32.PACK_AB R107, R35, R30 ;  /* 0x0000001e236b723e */ /* 0x000fea00000010ff */
[----:B------:R1:W-:Y:S01]  /*7c30*/  STS.128 [R87+0x10], R104 ;  /* 0x0000106857007388 */ /* 0x0003e20000000c00 */
[----:B------:R-:W-:Y:S01]  /*7c40*/  @!PT LDS RZ, [RZ] ;  /* 0x00000000fffff984 */ /* 0x000fe20000000800 */
[----:B------:R-:W-:Y:S01]  /*7c50*/  @!PT LDS RZ, [RZ] ;  /* 0x00000000fffff984 */ /* 0x000fe20000000800 */
[----:B------:R-:W-:Y:S01]  /*7c60*/  @!PT LDS RZ, [RZ] ;  /* 0x00000000fffff984 */ /* 0x000fe20000000800 */
[----:B------:R-:W-:Y:S01]  /*7c70*/  @!PT LDS RZ, [RZ] ;  /* 0x00000000fffff984 */ /* 0x000fe20000000800 */
[----:B------:R2:W-:Y:S07]  /*7c80*/  MEMBAR.ALL.CTA ;  /* 0x0000000000007992 */ /* 0x0005ee0000008000 */
[----:B--2---:R-:W2:Y:S02]  /*7c90*/  FENCE.VIEW.ASYNC.S ;  /* 0x00000000000073c6 */ /* 0x004ea40000000000 */
[----:B--2---:R-:W-:Y:S06]  /*7ca0*/  BAR.SYNC.DEFER_BLOCKING 0x1, 0x80 ;  /* 0x0042000000007b1d */ /* 0x004fec0000010000 */
[----:B------:R-:W-:Y:S05]  /*7cb0*/  @P1 BRA `(.L_x_91) ;  /* 0x0000000000241947 */ /* 0x000fea0003800000 */
[----:B------:R-:W2:Y:S01]  /*7cc0*/  LDCU.64 UR6, c[0x0][0x348] ;  /* 0x00006900ff0677ac */ /* 0x000ea20008000a00 */
[----:B------:R-:W-:Y:S01]  /*7cd0*/  R2UR UR5, R114 ;  /* 0x00000000720572ca */ /* 0x000fe200000e0000 */
[----:B------:R-:W-:Y:S11]  /*7ce0*/  UMOV UR41, UR52 ;  /* 0x0000003400297c82 */ /* 0x000ff60008000000 */
[----:B------:R-:W-:Y:S01]  /*7cf0*/  @!UPT UIADD3 URZ, UPT, UPT, URZ, URZ, URZ ;  /* 0x000000fffffff290 */ /* 0x000fe2000fffe0ff */
[----:B------:R-:W-:Y:S02]  /*7d00*/  UIADD3 UR40, UPT, UPT, UR51, 0x200, UR5 ;  /* 0x0000020033287890 */ /* 0x000fe4000fffe005 */
[----:B--2---:R-:W-:Y:S04]  /*7d10*/  UIADD3 UR4, UP0, UPT, UR6, 0x780, URZ ;  /* 0x0000078006047890 */ /* 0x004fe8000ff1e0ff */
[----:B------:R-:W-:Y:S09]  /*7d20*/  UIADD3.X UR5, UPT, UPT, URZ, UR7, URZ, UP0, !UPT ;  /* 0x00000007ff057290 */ /* 0x000ff200087fe4ff */
[----:B------:R2:W-:Y:S02]  /*7d30*/  UTMASTG.5D [UR40], [UR4] ;  /* 0x00000028040073b5 */ /* 0x0005e40008020000 */
[----:B--2---:R0:W-:Y:S02]  /*7d40*/  UTMACMDFLUSH ;  /* 0x00000000000079b7 */ /* 0x0041e40000000000 */
.L_x_91:
[----:B------:R-:W-:Y:S05]  /*7d50*/  BSYNC.RECONVERGENT B0 ;  /* 0x0000000000007941 */ /* 0x000fea0003800200 */
.L_x_90:
[----:B------:R-:W-:Y:S01]  /*7d60*/  R2UR UR49, R46 ;  /* 0x000000002e3172ca */ /* 0x000fe200000e0000 */
[----:B------:R-:W-:Y:S01]  /*7d70*/  BSSY.RECONVERGENT B0, `(.L_x_92) ;  /* 0x0000007000007945 */ /* 0x000fe20003800200 */
[----:B------:R-:W-:Y:S04]  /*7d80*/  ISETP.NE.AND P2, PT, R98, RZ, PT ;  /* 0x000000ff6200720c */ /* 0x000fe80003f45270 */
[----:B------:R-:W-:Y:S07]  /*7d90*/  ISETP.NE.U32.OR P0, PT, R109, 0x1, !P2 ;  /* 0x000000016d00780c */ /* 0x000fee0005705470 */
[----:B------:R-:W-:Y:S04]  /*7da0*/  UISETP.NE.AND UP0, UPT, UR49, 0x3, UPT ;  /* 0x000000033100788c */ /* 0x000fe8000bf05270 */
[----:B------:R-:W-:Y:S01]  /*7db0*/  USEL UR50, UR49, URZ, UP0 ;  /* 0x000000ff31327287 */ /* 0x000fe20008000000 */
[----:B------:R-:W-:Y:S11]  /*7dc0*/  @P1 BRA `(.L_x_93) ;  /* 0x0000000000041947 */ /* 0x000ff60003800000 */
[----:B------:R-:W-:Y:S04]  /*7dd0*/  DEPBAR.LE SB0, 0x1 ;  /* 0x000080400000791a */ /* 0x000fe80000000000 */
.L_x_93:
[----:B------:R-:W-:Y:S05]  /*7de0*/  BSYNC.RECONVERGENT B0 ;  /* 0x0000000000007941 */ /* 0x000fea0003800200 */
.L_x_92:
[----:B------:R-:W-:Y:S01]  /*7df0*/  BAR.SYNC.DEFER_BLOCKING 0x1, 0x80 ;  /* 0x0042000000007b1d */ /* 0x000fe20000010000 */
[----:B------:R-:W-:Y:S01]  /*7e00*/  LEA R3, R116, UR51, 0x3 ;  /* 0x0000003374037c11 */ /* 0x000fe2000f8e18ff */
[----:B------:R-:W-:Y:S01]  /*7e10*/  UISETP.NE.AND UP0, UPT, UR54, URZ, UPT ;  /* 0x000000ff3600728c */ /* 0x000fe2000bf05270 */
[----:B------:R-:W-:Y:S08]  /*7e20*/  @P0 SHF.L.U32 R4, R47, 0x1f, RZ ;  /* 0x0000001f2f040819 */ /* 0x000ff000000006ff */
[----:B------:R-:W-:Y:S05]  /*7e30*/  BRA.U !UP0, `(.L_x_94) ;  /* 0x0000000108307547 */ /* 0x000fea000b800000 */
[----:B------:R-:W-:Y:S01]  /*7e40*/  ISETP.NE.U32.OR P1, PT, R109, 0x1, !P2 ;  /* 0x000000016d00780c */ /* 0x000fe20005725470 */
[----:B------:R-:W2:Y:S01]  /*7e50*/  S2R R0, SR_CgaCtaId ;  /* 0x0000000000007919 */ /* 0x000ea20000008800 */
[----:B------:R-:W-:Y:S11]  /*7e60*/  IMAD.U32 R2, RZ, RZ, UR55 ;  /* 0x00000037ff027e24 */ /* 0x000ff6000f8e00ff */
[C---:B------:R-:W-:Y:S01]  /*7e70*/  @P1 LEA R5, R2.reuse, UR51, 0x3 ;  /* 0x0000003302051c11 */ /* 0x040fe2000f8e18ff */
[----:B------:R-:W-:Y:S04]  /*7e80*/  VIADD R2, R2, 0x1 ;  /* 0x0000000102027836 */ /* 0x000fe80000000000 */
[----:B------:R-:W-:Y:S05]  /*7e90*/  @P1 VIADD R5, R5, 0x98 ;  /* 0x0000009805051836 */ /* 0x000fea0000000000 */
[----:B--2---:R-:W-:Y:S04]  /*7ea0*/  @P1 PRMT R0, R0, 0x654, R5 ;  /* 0x0000065400001816 */ /* 0x004fe80000000005 */
[----:B------:R2:W-:Y:S01]  /*7eb0*/  @P1 SYNCS.ARRIVE.TRANS64.RED.A1T0 RZ, [R0+URZ], RZ ;  /* 0x000000ff00ff19a7 */ /* 0x0005e200081004ff */
[C---:B------:R-:W-:Y:S04]  /*7ec0*/  ISETP.NE.AND P1, PT, R2.reuse, 0x3, PT ;  /* 0x000000030200780c */ /* 0x040fe80003f25270 */
[----:B------:R-:W-:Y:S04]  /*7ed0*/  SEL R2, R2, RZ, P1 ;  /* 0x000000ff02027207 */ /* 0x000fe80000800000 */
[----:B------:R-:W-:Y:S11]  /*7ee0*/  R2UR UR55, R2 ;  /* 0x00000000023772ca */ /* 0x000ff600000e0000 */
[----:B------:R-:W-:Y:S04]  /*7ef0*/  @!UPT UIADD3 URZ, UPT, UPT, URZ, URZ, URZ ;  /* 0x000000fffffff290 */ /* 0x000fe8000fffe0ff */
.L_x_94:
[----:B------:R-:W3:Y:S01]  /*7f00*/  @P0 SYNCS.PHASECHK.TRANS64.TRYWAIT P1, [R3+URZ+0x80], R4 ;  /* 0x00008004030005a7 */ /* 0x000ee200080211ff */
[----:B------:R-:W-:Y:S01]  /*7f10*/  BSSY B1, `(.L_x_95) ;  /* 0x0000013000017945 */ /* 0x000fe20003800000 */
[----:B---3--:R-:W-:Y:S03]  /*7f20*/  @P0 SEL R113, RZ, 0x1, !P1 ;  /* 0x00000001ff710807 */ /* 0x008fe60004800000 */
[----:B------:R-:W-:Y:S05]  /*7f30*/  @!P0 BRA `(.L_x_96) ;  /* 0x0000000000408947 */ /* 0x000fea0003800000 */
[----:B------:R-:W-:Y:S01]  /*7f40*/  ISETP.NE.U32.AND P0, PT, R115, 0x1, PT ;  /* 0x000000017300780c */ /* 0x000fe20003f05070 */
[----:B------:R-:W-:Y:S01]  /*7f50*/  BSSY B0, `(.L_x_97) ;  /* 0x000000a000007945 */ /* 0x000fe20003800000 */
[----:B------:R-:W-:Y:S11]  /*7f60*/  ISETP.NE.AND P1, PT, R113, RZ, PT ;  /* 0x000000ff7100720c */ /* 0x000ff60003f25270 */
[----:B------:R-:W-:Y:S04]  /*7f70*/  @P0 IMAD R116, R116, 0x2000, R103 ;  /* 0x0000200074740824 */ /* 0x000fe800078e0267 */
[----:B------:R-:W-:Y:S01]  /*7f80*/  @P0 IMAD.IADD R5, R85, 0x1, R116 ;  /* 0x0000000155050824 */ /* 0x000fe200078e0274 */
[----:B------:R-:W-:Y:S03]  /*7f90*/  @P0 IADD3 R2, PT, PT, R84, R116, RZ ;  /* 0x0000007454020210 */ /* 0x000fe60007ffe0ff */
[----:B--2---:R-:W-:Y:S01]  /*7fa0*/  @P0 IMAD.IADD R0, R102, 0x1, R5 ;  /* 0x0000000166000824 */ /* 0x004fe200078e0205 */
[----:B------:R-:W-:Y:S06]  /*7fb0*/  @P1 BRA `(.L_x_98) ;  /* 0x00000000000c1947 */ /* 0x000fec0003800000 */
[----:B------:R-:W-:Y:S04]  /*7fc0*/  SHF.L.U32 R4, R47, 0x1f, RZ ;  /* 0x0000001f2f047819 */ /* 0x000fe800000006ff */
[----:B------:R-:W2:Y:S02]  /*7fd0*/  SYNCS.PHASECHK.TRANS64.TRYWAIT P1, [R3+URZ+0x80], R4 ;  /* 0x00008004030075a7 */ /* 0x000ea400080211ff */
[----:B--2---:R-:W-:Y:S05]  /*7fe0*/  @!P1 BRA `(.L_x_99) ;  /* 0x0000001800349947 */ /* 0x004fea0003800000 */
.L_x_98:
[----:B------:R-:W-:Y:S05]  /*7ff0*/  BSYNC B0 ;  /* 0x0000000000007941 */ /* 0x000fea0003800000 */
.L_x_97:
[----:B------:R3:W4:Y:S04]  /*8000*/  @P0 LDS.128 R48, [R116] ;  /* 0x0000000074300984 */ /* 0x0007280000000c00 */
[----:B------:R3:W1:Y:S04]  /*8010*/  @P0 LDS.128 R64, [R2+0x20] ;  /* 0x0000200002400984 */ /* 0x0006680000000c00 */
[----:B------:R3:W1:Y:S04]  /*8020*/  @P0 LDS.128 R56, [R5+0x10] ;  /* 0x0000100005380984 */ /* 0x0006680000000c00 */
[----:B------:R3:W1:Y:S02]  /*8030*/  @P0 LDS.128 R72, [R0+0x10] ;  /* 0x0000100000480984 */ /* 0x0006640000000c00 */
.L_x_96:
[----:B------:R-:W-:Y:S05]  /*8040*/  BSYNC B1 ;  /* 0x0000000000017941 */ /* 0x000fea0003800000 */
.L_x_95:
[----:B--23--:R-:W-:Y:S05]  /*8050*/  VIADD R0, R39, 0x20 ;  /* 0x0000002027007836 */ /* 0x00cfea0000000000 */
[----:B------:R-:W-:Y:S04]  /*8060*/  SHF.R.U32.HI R0, RZ, 0x15, R0 ;  /* 0x00000015ff007819 */ /* 0x000fe80000011600 */
[----:B------:R-:W-:Y:S11]  /*8070*/  LOP3.LUT P0, RZ, R0, 0x3, R95, 0x48, !PT ;  /* 0x0000000300ff7812 */ /* 0x000ff6000780485f */
[----:B------:R-:W-:Y:S02]  /*8080*/  @!UPT UIADD3 URZ, UPT, UPT, URZ, URZ, URZ ;  /* 0x000000fffffff290 */ /* 0x000fe4000fffe0ff */
[----:B------:R-:W-:Y:S05]  /*8090*/  @!P0 BRA `(.L_x_100) ;  /* 0x0000000000408947 */ /* 0x000fea0003800000 */
[----:B------:R-:W2:Y:S01]  /*80a0*/  LDCU.64 UR8, c[0x4][0x70] ;  /* 0x01000e00ff0877ac */ /* 0x000ea20008000a00 */
[----:B------:R-:W-:Y:S01]  /*80b0*/  MOV R3, 0x0 ;  /* 0x0000000000037802 */ /* 0x000fe20000000f00 */
[----:B------:R-:W-:Y:S02]  /*80c0*/  HFMA2 R12, -RZ, RZ, 0, 5.9604644775390625e-08 ;  /* 0x00000001ff0c7431 */ /* 0x000fe400000001ff */
[----:B------:R-:W-:Y:S02]  /*80d0*/  IMAD.MOV.U32 R8, RZ, RZ, 0x192 ;  /* 0x00000192ff087424 */ /* 0x000fe400078e00ff */
[----:B------:R-:W-:Y:S01]  /*80e0*/  IMAD.MOV.U32 R13, RZ, RZ, RZ ;  /* 0x000000ffff0d7224 */ /* 0x000fe200078e00ff */
[----:B------:R-:W3:Y:S01]  /*80f0*/  LDCU.64 UR6, c[0x4][0x78] ;  /* 0x01000f00ff0677ac */ /* 0x000ee20008000a00 */
[----:B------:R-:W1:Y:S01]  /*8100*/  LDC.64 R2, c[0x4][R3] ;  /* 0x0100000003027b82 */ /* 0x000e620000000a00 */
[----:B------:R-:W5:Y:S01]  /*8110*/  LDCU.64 UR4, c[0x4][0x10] ;  /* 0x01000200ff0477ac */ /* 0x000f620008000a00 */
[----:B--2---:R-:W-:Y:S01]  /*8120*/  MOV R5, UR9 ;  /* 0x0000000900057c02 */ /* 0x004fe20008000f00 */
[----:B------:R-:W-:Y:S01]  /*8130*/  IMAD.U32 R4, RZ, RZ, UR8 ;  /* 0x00000008ff047e24 */ /* 0x000fe2000f8e00ff */
[----:B---3--:R-:W-:Y:S01]  /*8140*/  MOV R7, UR7 ;  /* 0x0000000700077c02 */ /* 0x008fe20008000f00 */
[----:B------:R-:W-:Y:S01]  /*8150*/  IMAD.U32 R6, RZ, RZ, UR6 ;  /* 0x00000006ff067e24 */ /* 0x000fe2000f8e00ff */
[----:B-----5:R-:W-:Y:S01]  /*8160*/  MOV R11, UR5 ;  /* 0x00000005000b7c02 */ /* 0x020fe20008000f00 */
[----:B------:R-:W-:Y:S02]  /*8170*/  IMAD.U32 R10, RZ, RZ, UR4 ;  /* 0x00000004ff0a7e24 */ /* 0x000fe4000f8e00ff */
[----:B------:R-:W-:Y:S07]  /*8180*/  LEPC R20, `(.L_x_100) ;  /* 0x000000001014794e */ /* 0x000fee0000000000 */
[----:B-1--4-:R-:W-:Y:S05]  /*8190*/  CALL.ABS.NOINC R2 ;  /* 0x0000000002007343 */ /* 0x012fea0003c00000 */
.L_x_100:
[----:B------:R-:W-:Y:S01]  /*81a0*/  ISETP.NE.AND P0, PT, R93, RZ, PT ;  /* 0x000000ff5d00720c */ /* 0x000fe20003f05270 */
[----:B------:R-:W-:Y:S05]  /*81b0*/  WARPSYNC.ALL ;  /* 0x0000000000007948 */ /* 0x000fea0003800000 */
[----:B------:R-:W-:Y:S01]  /*81c0*/  R2UR UR4, R39 ;  /* 0x00000000270472ca */ /* 0x000fe200000e0000 */
[----:B------:R-:W2:Y:S01]  /*81d0*/  S2UR UR6, SR_CgaCtaId ;  /* 0x00000000000679c3 */ /* 0x000ea20000008800 */
[----:B------:R-:W-:Y:S01]  /*81e0*/  R2UR UR5, R86 ;  /* 0x00000000560572ca */ /* 0x000fe200000e0000 */
[----:B------:R-:W-:Y:S01]  /*81f0*/  BSSY.RECONVERGENT B0, `(.L_x_101) ;  /* 0x000008e000007945 */ /* 0x000fe20003800200 */
[C---:B----4-:R-:W-:Y:S02]  /*8200*/  SHF.L.U32 R40, R48.reuse, 0x10, RZ ;  /* 0x0000001030287819 */ /* 0x050fe400000006ff */
[----:B------:R-:W-:Y:S02]  /*8210*/  LOP3.LUT R43, R48, 0xffff0000, RZ, 0xc0, !PT ;  /* 0xffff0000302b7812 */ /* 0x000fe400078ec0ff */
[C---:B------:R-:W-:Y:S02]  /*8220*/  SHF.L.U32 R42, R49.reuse, 0x10, RZ ;  /* 0x00000010312a7819 */ /* 0x040fe400000006ff */
[----:B------:R-:W-:Y:S02]  /*8230*/  LOP3.LUT R44, R49, 0xffff0000, RZ, 0xc0, !PT ;  /* 0xffff0000312c7812 */ /* 0x000fe400078ec0ff */
[C---:B------:R-:W-:Y:S01]  /*8240*/  SHF.L.U32 R45, R50.reuse, 0x10, RZ ;  /* 0x00000010322d7819 */ /* 0x040fe200000006ff */
[----:B------:R-:W3:Y:S01]  /*8250*/  LDTM.x32 R4, tmem[UR4+0x20] ;  /* 0x00002004000479ee */ /* 0x000ee200082c0000 */
[----:B------:R-:W-:Y:S01]  /*8260*/  LOP3.LUT R46, R50, 0xffff0000, RZ, 0xc0, !PT ;  /* 0xffff0000322e7812 */ /* 0x000fe200078ec0ff */
[----:B------:R-:W-:Y:S01]  /*8270*/  USHF.L.U32 UR4, UR50, 0xd, URZ ;  /* 0x0000000d32047899 */ /* 0x000fe200080006ff */
[C---:B------:R-:W-:Y:S01]  /*8280*/  SHF.L.U32 R47, R51.reuse, 0x10, RZ ;  /* 0x00000010332f7819 */ /* 0x040fe200000006ff */
[----:B------:R-:W-:Y:S01]  /*8290*/  NOP ;  /* 0x0000000000007918 */ /* 0x000fe20000000000 */
[----:B------:R-:W-:Y:S01]  /*82a0*/  LOP3.LUT R48, R51, 0xffff0000, RZ, 0xc0, !PT ;  /* 0xffff000033307812 */ /* 0x000fe200078ec0ff */
[----:B------:R-:W-:Y:S01]  /*82b0*/  UIADD3 UR5, UPT, UPT, UR5, 0xe0, URZ ;  /* 0x000000e005057890 */ /* 0x000fe2000fffe0ff */
[C---:B-1----:R-:W-:Y:S02]  /*82c0*/  SHF.L.U32 R49, R56.reuse, 0x10, RZ ;  /* 0x0000001038317819 */ /* 0x042fe400000006ff */
[----:B------:R-:W-:Y:S02]  /*82d0*/  LOP3.LUT R50, R56, 0xffff0000, RZ, 0xc0, !PT ;  /* 0xffff000038327812 */ /* 0x000fe400078ec0ff */
[C---:B------:R-:W-:Y:S02]  /*82e0*/  SHF.L.U32 R51, R57.reuse, 0x10, RZ ;  /* 0x0000001039337819 */ /* 0x040fe400000006ff */
[----:B------:R-:W-:Y:S02]  /*82f0*/  LOP3.LUT R52, R57, 0xffff0000, RZ, 0xc0, !PT ;  /* 0xffff000039347812 */ /* 0x000fe400078ec0ff */
[----:B------:R-:W-:Y:S02]  /*8300*/  IADD3 R110, PT, PT, R103, UR4, RZ ;  /* 0x00000004676e7c10 */ /* 0x000fe4000fffe0ff */
[C---:B------:R-:W-:Y:S02]  /*8310*/  SHF.L.U32 R53, R58.reuse, 0x10, RZ ;  /* 0x000000103a357819 */ /* 0x040fe400000006ff */
[----:B------:R-:W-:Y:S02]  /*8320*/  LOP3.LUT R54, R58, 0xffff0000, RZ, 0xc0, !PT ;  /* 0xffff00003a367812 */ /* 0x000fe400078ec0ff */
[C---:B------:R-:W-:Y:S02]  /*8330*/  SHF.L.U32 R55, R59.reuse, 0x10, RZ ;  /* 0x000000103b377819 */ /* 0x040fe400000006ff */
[----:B------:R-:W-:Y:S01]  /*8340*/  LOP3.LUT R56, R59, 0xffff0000, RZ, 0xc0, !PT ;  /* 0xffff00003b387812 */ /* 0x000fe200078ec0ff */
[C---:B---3--:R-:W-:Y:S01]  /*8350*/  FMUL R0, R38.reuse, R4 ;  /* 0x0000000426007220 */ /* 0x048fe20000400000 */
[----:B------:R-:W-:Y:S01]  /*8360*/  IADD3 R111, PT, PT, R85, R110, RZ ;  /* 0x0000006e556f7210 */ /* 0x000fe20007ffe0ff */
[----:B------:R-:W-:Y:S01]  /*8370*/  FMUL R2, R38, R5 ;  /* 0x0000000526027220 */ /* 0x000fe20000400000 */
[----:B------:R-:W-:Y:S01]  /*8380*/  SHF.L.U32 R57, R64, 0x10, RZ ;  /* 0x0000001040397819 */ /* 0x000fe200000006ff */
[----:B------:R-:W-:Y:S01]  /*8390*/  FMUL R3, R38, R6 ;  /* 0x0000000626037220 */ /* 0x000fe20000400000 */
[----:B------:R-:W-:Y:S01]  /*83a0*/  IADD3 R110, PT, PT, R84, R110, RZ ;  /* 0x0000006e546e7210 */ /* 0x000fe20007ffe0ff */
[----:B------:R-:W-:Y:S01]  /*83b0*/  FMUL R7, R38, R7 ;  /* 0x0000000726077220 */ /* 0x000fe20000400000 */
[----:B------:R-:W-:Y:S01]  /*83c0*/  LOP3.LUT R58, R64, 0xffff0000, RZ, 0xc0, !PT ;  /* 0xffff0000403a7812 */ /* 0x000fe200078ec0ff */
[----:B------:R-:W-:Y:S01]  /*83d0*/  FFMA R0, R41, R40, R0 ;  /* 0x0000002829007223 */ /* 0x000fe20000000000 */
[C---:B------:R-:W-:Y:S01]  /*83e0*/  SHF.L.U32 R59, R65.reuse, 0x10, RZ ;  /* 0x00000010413b7819 */ /* 0x040fe200000006ff */
[----:B------:R-:W-:Y:S01]  /*83f0*/  FMUL R4, R38, R8 ;  /* 0x0000000826047220 */ /* 0x000fe20000400000 */
[----:B------:R-:W-:Y:S01]  /*8400*/  LOP3.LUT R60, R65, 0xffff0000, RZ, 0xc0, !PT ;  /* 0xffff0000413c7812 */ /* 0x000fe200078ec0ff */
[----:B--2---:R-:W-:Y:S01]  /*8410*/  UPRMT UR5, UR6, 0x654, UR5 ;  /* 0x0000065406057896 */ /* 0x004fe20008000005 */
[----:B------:R-:W-:Y:S01]  /*8420*/  IADD3 R120, PT, PT, R102, R111, RZ ;  /* 0x0000006f66787210 */ /* 0x000fe20007ffe0ff */
[C---:B------:R-:W-:Y:S01]  /*8430*/  FFMA R2, R41.reuse, R43, R2 ;  /* 0x0000002b29027223 */ /* 0x040fe20000000002 */
[C---:B------:R-:W-:Y:S01]  /*8440*/  FFMA R3, R41.reuse, R42, R3 ;  /* 0x0000002a29037223 */ /* 0x040fe20000000003 */
[C---:B------:R-:W-:Y:S01]  /*8450*/  FFMA R7, R41.reuse, R44, R7 ;  /* 0x0000002c29077223 */ /* 0x040fe20000000007 */
[----:B------:R-:W-:Y:S01]  /*8460*/  SHF.L.U32 R61, R66, 0x10, RZ ;  /* 0x00000010423d7819 */ /* 0x000fe200000006ff */
[----:B------:R-:W-:Y:S01]  /*8470*/  FFMA R4, R41, R45, R4 ;  /* 0x0000002d29047223 */ /* 0x000fe20000000004 */
[----:B------:R-:W-:Y:S01]  /*8480*/  F2FP.BF16.F32.PACK_AB R84, R2, R0 ;  /* 0x000000000254723e */ /* 0x000fe200000010ff */
[C---:B------:R-:W-:Y:S01]  /*8490*/  FMUL R5, R38.reuse, R9 ;  /* 0x0000000926057220 */ /* 0x040fe20000400000 */
[----:B------:R-:W-:Y:S01]  /*84a0*/  SYNCS.ARRIVE.TRANS64.RED.A1T0 RZ, [UR5], RZ ;  /* 0x000000ffffff79a7 */ /* 0x000fe20008100405 */
[----:B------:R-:W-:Y:S01]  /*84b0*/  F2FP.BF16.F32.PACK_AB R85, R7, R3 ;  /* 0x000000030755723e */ /* 0x000fe200000010ff */
[C---:B------:R-:W-:Y:S01]  /*84c0*/  FMUL R6, R38.reuse, R10 ;  /* 0x0000000a26067220 */ /* 0x040fe20000400000 */
[C---:B------:R-:W-:Y:S01]  /*84d0*/  FFMA R5, R41.reuse, R46, R5 ;  /* 0x0000002e29057223 */ /* 0x040fe20000000005 */
[C---:B------:R-:W-:Y:S01]  /*84e0*/  FMUL R11, R38.reuse, R11 ;  /* 0x0000000b260b7220 */ /* 0x040fe20000400000 */
[----:B------:R-:W-:Y:S01]  /*84f0*/  FMUL R8, R38, R12 ;  /* 0x0000000c26087220 */ /* 0x000fe20000400000 */
[----:B------:R-:W-:Y:S01]  /*8500*/  LOP3.LUT R62, R66, 0xffff0000, RZ, 0xc0, !PT ;  /* 0xffff0000423e7812 */ /* 0x000fe200078ec0ff */
[----:B------:R-:W-:Y:S01]  /*8510*/  FFMA R6, R41, R47, R6 ;  /* 0x0000002f29067223 */ /* 0x000fe20000000006 */
[----:B------:R-:W-:Y:S01]  /*8520*/  F2FP.BF16.F32.PACK_AB R86, R5, R4 ;  /* 0x000000040556723e */ /* 0x000fe200000010ff */
[C---:B------:R-:W-:Y:S01]  /*8530*/  FFMA R11, R41.reuse, R48, R11 ;  /* 0x00000030290b7223 */ /* 0x040fe2000000000b */
[----:B------:R-:W-:Y:S01]  /*8540*/  FFMA R8, R41, R49, R8 ;  /* 0x0000003129087223 */ /* 0x000fe20000000008 */
[C---:B------:R-:W-:Y:S01]  /*8550*/  FMUL R9, R38.reuse, R13 ;  /* 0x0000000d26097220 */ /* 0x040fe20000400000 */
[----:B------:R-:W-:Y:S01]  /*8560*/  SHF.L.U32 R63, R67, 0x10, RZ ;  /* 0x00000010433f7819 */ /* 0x000fe200000006ff */
[C---:B------:R-:W-:Y:S01]  /*8570*/  FMUL R10, R38.reuse, R14 ;  /* 0x0000000e260a7220 */ /* 0x040fe20000400000 */
[----:B------:R-:W-:Y:S01]  /*8580*/  F2FP.BF16.F32.PACK_AB R87, R11, R6 ;  /* 0x000000060b57723e */ /* 0x000fe200000010ff */
[----:B------:R-:W-:Y:S01]  /*8590*/  FFMA R9, R41, R50, R9 ;  /* 0x0000003229097223 */ /* 0x000fe20000000009 */
[C---:B------:R-:W-:Y:S01]  /*85a0*/  FMUL R15, R38.reuse, R15 ;  /* 0x0000000f260f7220 */ /* 0x040fe20000400000 */
[C---:B------:R-:W-:Y:S01]  /*85b0*/  FMUL R12, R38.reuse, R16 ;  /* 0x00000010260c7220 */ /* 0x040fe20000400000 */
[----:B------:R-:W-:Y:S01]  /*85c0*/  FMUL R13, R38, R17 ;  /* 0x00000011260d7220 */ /* 0x000fe20000400000 */
[----:B------:R1:W-:Y:S01]  /*85d0*/  STS.128 [R103+UR4], R84 ;  /* 0x0000005467007988 */ /* 0x0003e20008000c04 */
[----:B------:R-:W-:Y:S01]  /*85e0*/  LOP3.LUT R64, R67, 0xffff0000, RZ, 0xc0, !PT ;  /* 0xffff000043407812 */ /* 0x000fe200078ec0ff */
[C---:B------:R-:W-:Y:S01]  /*85f0*/  FFMA R10, R41.reuse, R51, R10 ;  /* 0x00000033290a7223 */ /* 0x040fe2000000000a */
[----:B------:R-:W-:Y:S01]  /*8600*/  SHF.L.U32 R65, R72, 0x10, RZ ;  /* 0x0000001048417819 */ /* 0x000fe200000006ff */
[----:B------:R-:W-:Y:S01]  /*8610*/  FFMA R15, R41, R52, R15 ;  /* 0x00000034290f7223 */ /* 0x000fe2000000000f */
[----:B------:R-:W-:Y:S01]  /*8620*/  F2FP.BF16.F32.PACK_AB R104, R9, R8 ;  /* 0x000000080968723e */ /* 0x000fe200000010ff */
[C---:B------:R-:W-:Y:S01]  /*8630*/  FFMA R12, R41.reuse, R53, R12 ;  /* 0x00000035290c7223 */ /* 0x040fe2000000000c */
[C---:B------:R-:W-:Y:S01]  /*8640*/  FFMA R13, R41.reuse, R54, R13 ;  /* 0x00000036290d7223 */ /* 0x040fe2000000000d */
[C---:B------:R-:W-:Y:S01]  /*8650*/  FMUL R14, R38.reuse, R18 ;  /* 0x00000012260e7220 */ /* 0x040fe20000400000 */
[C---:B------:R-:W-:Y:S01]  /*8660*/  FMUL R19, R38.reuse, R19 ;  /* 0x0000001326137220 */ /* 0x040fe20000400000 */
[C---:B------:R-:W-:Y:S01]  /*8670*/  FMUL R16, R38.reuse, R20 ;  /* 0x0000001426107220 */ /* 0x040fe20000400000 */
[C---:B------:R-:W-:Y:S01]  /*8680*/  FMUL R17, R38.reuse, R21 ;  /* 0x0000001526117220 */ /* 0x040fe20000400000 */
[C---:B------:R-:W-:Y:S01]  /*8690*/  FFMA R14, R41.reuse, R55, R14 ;  /* 0x00000037290e7223 */ /* 0x040fe2000000000e */
        /* <DEDUP_REMOVED lines=9> */
[----:B------:R-:W-:Y:S01]  /*8730*/  FFMA R23, R41, R60, R23 ;  /* 0x0000003c29177223 */ /* 0x000fe20000000017 */
[C---:B------:R-:W-:Y:S01]  /*8740*/  FMUL R27, R38.reuse, R27 ;  /* 0x0000001b261b7220 */ /* 0x040fe20000400000 */
[----:B------:R-:W-:Y:S01]  /*8750*/  F2FP.BF16.F32.PACK_AB R105, R15, R10 ;  /* 0x0000000a0f69723e */ /* 0x000fe200000010ff */
[----:B------:R-:W-:Y:S01]  /*8760*/  FFMA R20, R41, R61, R20 ;  /* 0x0000003d29147223 */ /* 0x000fe20000000014 */
[----:B------:R-:W-:Y:S01]  /*8770*/  F2FP.BF16.F32.PACK_AB R106, R13, R12 ;  /* 0x0000000c0d6a723e */ /* 0x000fe200000010ff */
[----:B------:R-:W-:Y:S01]  /*8780*/  FMUL R24, R38, R28 ;  /* 0x0000001c26187220 */ /* 0x000fe20000400000 */
[----:B------:R-:W-:Y:S01]  /*8790*/  F2FP.BF16.F32.PACK_AB R107, R19, R14 ;  /* 0x0000000e136b723e */ /* 0x000fe200000010ff */
[----:B------:R-:W-:Y:S01]  /*87a0*/  FFMA R21, R41, R62, R21 ;  /* 0x0000003e29157223 */ /* 0x000fe20000000015 */
[----:B------:R-:W-:Y:S01]  /*87b0*/  LOP3.LUT R66, R72, 0xffff0000, RZ, 0xc0, !PT ;  /* 0xffff000048427812 */ /* 0x000fe200078ec0ff */
[C---:B------:R-:W-:Y:S01]  /*87c0*/  FMUL R25, R38.reuse, R29 ;  /* 0x0000001d26197220 */ /* 0x040fe20000400000 */
[----:B------:R-:W-:Y:S01]  /*87d0*/  SHF.L.U32 R67, R73, 0x10, RZ ;  /* 0x0000001049437819 */ /* 0x000fe200000006ff */
[----:B------:R1:W-:Y:S01]  /*87e0*/  STS.128 [R111+0x10], R104 ;  /* 0x000010686f007388 */ /* 0x0003e20000000c00 */
[----:B------:R-:W-:Y:S01]  /*87f0*/  FFMA R22, R41, R63, R22 ;  /* 0x0000003f29167223 */ /* 0x000fe20000000016 */
[----:B------:R-:W-:Y:S01]  /*8800*/  LOP3.LUT R68, R73, 0xffff0000, RZ, 0xc0, !PT ;  /* 0xffff000049447812 */ /* 0x000fe200078ec0ff */
[----:B------:R-:W-:Y:S01]  /*8810*/  FMUL R26, R38, R30 ;  /* 0x0000001e261a7220 */ /* 0x000fe20000400000 */
[C---:B------:R-:W-:Y:S01]  /*8820*/  FFMA R27, R41.reuse, R64, R27 ;  /* 0x00000040291b7223 */ /* 0x040fe2000000001b */
[----:B------:R-:W-:Y:S01]  /*8830*/  SHF.L.U32 R69, R74, 0x10, RZ ;  /* 0x000000104a457819 */ /* 0x000fe200000006ff */
[----:B------:R-:W-:Y:S01]  /*8840*/  FMUL R31, R38, R31 ;  /* 0x0000001f261f7220 */ /* 0x000fe20000400000 */
[C---:B------:R-:W-:Y:S01]  /*8850*/  FFMA R24, R41.reuse, R65, R24 ;  /* 0x0000004129187223 */ /* 0x040fe20000000018 */
[----:B------:R-:W-:Y:S01]  /*8860*/  LOP3.LUT R70, R74, 0xffff0000, RZ, 0xc0, !PT ;  /* 0xffff00004a467812 */ /* 0x000fe200078ec0ff */
[C---:B------:R-:W-:Y:S01]  /*8870*/  FMUL R28, R38.reuse, R32 ;  /* 0x00000020261c7220 */ /* 0x040fe20000400000 */
[----:B------:R-:W-:Y:S01]  /*8880*/  FFMA R25, R41, R66, R25 ;  /* 0x0000004229197223 */ /* 0x000fe20000000019 */
[----:B------:R-:W-:Y:S01]  /*8890*/  SHF.L.U32 R71, R75, 0x10, RZ ;  /* 0x000000104b477819 */ /* 0x000fe200000006ff */
[C---:B------:R-:W-:Y:S01]  /*88a0*/  FMUL R29, R38.reuse, R33 ;  /* 0x00000021261d7220 */ /* 0x040fe20000400000 */
[----:B------:R-:W-:Y:S01]  /*88b0*/  FFMA R26, R41, R67, R26 ;  /* 0x00000043291a7223 */ /* 0x000fe2000000001a */
[----:B------:R-:W-:Y:S01]  /*88c0*/  LOP3.LUT R72, R75, 0xffff0000, RZ, 0xc0, !PT ;  /* 0xffff00004b487812 */ /* 0x000fe200078ec0ff */
        /* <DEDUP_REMOVED lines=8> */
[----:B------:R-:W-:Y:S01]  /*8950*/  FFMA R30, R41, R71, R30 ;  /* 0x00000047291e7223 */ /* 0x000fe2000000001e */
[----:B------:R-:W-:Y:S01]  /*8960*/  F2FP.BF16.F32.PACK_AB R115, R27, R22 ;  /* 0x000000161b73723e */ /* 0x000fe200000010ff */
[----:B------:R-:W-:Y:S01]  /*8970*/  FFMA R35, R41, R72, R35 ;  /* 0x0000004829237223 */ /* 0x000fe20000000023 */
[----:B------:R-:W-:Y:S02]  /*8980*/  F2FP.BF16.F32.PACK_AB R116, R25, R24 ;  /* 0x000000181974723e */ /* 0x000fe400000010ff */
[----:B------:R-:W-:Y:S01]  /*8990*/  F2FP.BF16.F32.PACK_AB R117, R31, R26 ;  /* 0x0000001a1f75723e */ /* 0x000fe200000010ff */
[----:B------:R1:W-:Y:S01]  /*89a0*/  STS.128 [R110+0x20], R112 ;  /* 0x000020706e007388 */ /* 0x0003e20000000c00 */
        /* <DEDUP_REMOVED lines=12> */
[----:B------:R-:W-:Y:S02]  /*8a70*/  UIADD3 UR40, UPT, UPT, UR51, 0x200, UR4 ;  /* 0x0000020033287890 */ /* 0x000fe4000fffe004 */
[----:B------:R-:W-:Y:S02]  /*8a80*/  UIADD3 UR41, UPT, UPT, UR52, 0x20, URZ ;  /* 0x0000002034297890 */ /* 0x000fe4000fffe0ff */
[----:B--2---:R-:W-:Y:S04]  /*8a90*/  UIADD3 UR6, UP0, UPT, UR8, 0x780, URZ ;  /* 0x0000078008067890 */ /* 0x004fe8000ff1e0ff */
[----:B------:R-:W-:Y:S09]  /*8aa0*/  UIADD3.X UR7, UPT, UPT, URZ, UR9, URZ, UP0, !UPT ;  /* 0x00000009ff077290 */ /* 0x000ff200087fe4ff */
[----:B------:R2:W-:Y:S02]  /*8ab0*/  UTMASTG.5D [UR40], [UR6] ;  /* 0x00000028060073b5 */ /* 0x0005e40008020000 */
[----:B--2---:R0:W-:Y:S02]  /*8ac0*/  UTMACMDFLUSH ;  /* 0x00000000000079b7 */ /* 0x0041e40000000000 */
.L_x_102:
[----:B------:R-:W-:Y:S05]  /*8ad0*/  BSYNC.RECONVERGENT B0 ;  /* 0x0000000000007941 */ /* 0x000fea0003800200 */
.L_x_101:
[----:B------:R-:W-:Y:S01]  /*8ae0*/  MOV R0, UR49 ;  /* 0x0000003100007c02 */ /* 0x000fe20008000f00 */
[----:B------:R-:W-:Y:S01]  /*8af0*/  UIADD3 UR4, UPT, UPT, UR50, 0x1, URZ ;  /* 0x0000000132047890 */ /* 0x000fe2000fffe0ff */
[----:B------:R-:W-:Y:S05]  /*8b00*/  BSSY.RECONVERGENT B0, `(.L_x_103) ;  /* 0x0000005000007945 */ /* 0x000fea0003800200 */
[----:B------:R-:W-:Y:S02]  /*8b10*/  MOV R2, UR4 ;  /* 0x0000000400027c02 */ /* 0x000fe40008000f00 */
[----:B------:R-:W-:Y:S01]  /*8b20*/  MOV R46, UR4 ;  /* 0x00000004002e7c02 */ /* 0x000fe20008000f00 */
[----:B------:R-:W-:Y:S05]  /*8b30*/  @P0 BRA `(.L_x_104) ;  /* 0x0000000000040947 */ /* 0x000fea0003800000 */
[----:B------:R-:W-:Y:S04]  /*8b40*/  DEPBAR.LE SB0, 0x1 ;  /* 0x000080400000791a */ /* 0x000fe80000000000 */
.L_x_104:
[----:B------:R-:W-:Y:S05]  /*8b50*/  BSYNC.RECONVERGENT B0 ;  /* 0x0000000000007941 */ /* 0x000fea0003800200 */
.L_x_103:
[----:B------:R-:W-:Y:S01]  /*8b60*/  BAR.SYNC.DEFER_BLOCKING 0x1, 0x80 ;  /* 0x0042000000007b1d */ /* 0x000fe20000010000 */
[----:B------:R-:W-:Y:S01]  /*8b70*/  ISETP.NE.AND P0, PT, R2, 0x3, PT ;  /* 0x000000030200780c */ /* 0x000fe20003f05270 */
[----:B------:R-:W-:Y:S01]  /*8b80*/  UISETP.NE.AND UP0, UPT, UR54, -0x2, UPT ;  /* 0xfffffffe3600788c */ /* 0x000fe2000bf05270 */
[----:B------:R-:W-:Y:S02]  /*8b90*/  ISETP.NE.AND P2, PT, R98, RZ, PT ;  /* 0x000000ff6200720c */ /* 0x000fe40003f45270 */
[----:B------:R-:W-:Y:S01]  /*8ba0*/  ISETP.EQ.XOR P1, PT, R0, 0x3, !P0 ;  /* 0x000000030000780c */ /* 0x000fe20004722a70 */
[----:B------:R-:W-:Y:S01]  /*8bb0*/  VIADD R0, R36, 0x1 ;  /* 0x0000000124007836 */ /* 0x000fe20000000000 */
[----:B------:R-:W-:Y:S02]  /*8bc0*/  SEL R46, R46, RZ, P0 ;  /* 0x000000ff2e2e7207 */ /* 0x000fe40000000000 */
[----:B------:R-:W-:Y:S04]  /*8bd0*/  SEL R3, RZ, 0x1, !P1 ;  /* 0x00000001ff037807 */ /* 0x000fe80004800000 */
[----:B------:R-:W-:Y:S01]  /*8be0*/  LOP3.LUT R92, R92, R3, RZ, 0x3c, !PT ;  /* 0x000000035c5c7212 */ /* 0x000fe200078e3cff */
[----:B------:R-:W-:Y:S06]  /*8bf0*/  BRA.U !UP0, `(.L_x_105) ;  /* 0x0000000108307547 */ /* 0x000fec000b800000 */
        /* <DEDUP_REMOVED lines=12> */
.L_x_105:
[----:B------:R-:W-:Y:S01]  /*8cc0*/  R2UR UR5, R88 ;  /* 0x00000000580572ca */ /* 0x000fe200000e0000 */
[----:B------:R-:W-:Y:S01]  /*8cd0*/  UIADD3 UR54, UPT, UPT, UR54, 0x2, URZ ;  /* 0x0000000236367890 */ /* 0x000fe2000fffe0ff */
[----:B------:R-:W-:Y:S01]  /*8ce0*/  R2UR UR4, R89 ;  /* 0x00000000590472ca */ /* 0x000fe200000e0000 */
[----:B------:R-:W-:Y:S01]  /*8cf0*/  IMAD.MOV.U32 R17, RZ, RZ, R101 ;  /* 0x000000ffff117224 */ /* 0x000fe200078e0065 */
[----:B------:R-:W-:Y:S02]  /*8d00*/  LOP3.LUT P0, RZ, R82, 0x1, RZ, 0xc0, !PT ;  /* 0x0000000152ff7812 */ /* 0x000fe4000780c0ff */
[----:B------:R-:W-:Y:S02]  /*8d10*/  ISETP.NE.AND P1, PT, R0, 0x2, PT ;  /* 0x000000020000780c */ /* 0x000fe40003f25270 */
[----:B------:R-:W-:Y:S02]  /*8d20*/  LOP3.LUT R90, R90, 0x1, RZ, 0x3c, !PT ;  /* 0x000000015a5a7812 */ /* 0x000fe400078e3cff */
[----:B--2---:R-:W-:Y:S02]  /*8d30*/  SEL R2, RZ, 0x1, P1 ;  /* 0x00000001ff027807 */ /* 0x004fe40000800000 */
[----:B------:R-:W-:Y:S01]  /*8d40*/  SEL R36, R0, RZ, P1 ;  /* 0x000000ff00247207 */ /* 0x000fe20000800000 */
[----:B------:R-:W-:Y:S01]  /*8d50*/  UIADD3 UR22, UPT, UPT, UR36, UR5, URZ ;  /* 0x0000000524167290 */ /* 0x000fe2000fffe0ff */
[----:B------:R-:W-:Y:S01]  /*8d60*/  LOP3.LUT R91, R91, R2, RZ, 0x3c, !PT ;  /* 0x000000025b5b7212 */ /* 0x000fe200078e3cff */
[----:B------:R-:W-:Y:S02]  /*8d70*/  UIADD3 UR28, UPT, UPT, UR37, UR4, URZ ;  /* 0x00000004251c7290 */ /* 0x000fe4000fffe0ff */
[----:B------:R-:W-:Y:S10]  /*8d80*/  @P0 BRA `(.L_x_106) ;  /* 0xffffffd0003c0947 */ /* 0x000ff4000383ffff */
[----:B------:R-:W-:Y:S05]  /*8d90*/  @!P2 BRA `(.L_x_107) ;  /* 0x000000000048a947 */ /* 0x000fea0003800000 */
[----:B------:R-:W2:Y:S02]  /*8da0*/  LDCU.64 UR4, c[0x0][0x990] ;  /* 0x00013200ff0477ac */ /* 0x000ea40008000a00 */
[----:B--2---:R-:W-:-:S04]  /*8db0*/  UISETP.NE.U32.AND UP0, UPT, UR4, URZ, UPT ;  /* 0x000000ff0400728c */ /* 0x004fc8000bf05070 */
[----:B------:R-:W-:-:S09]  /*8dc0*/  UISETP.NE.AND.EX UP0, UPT, UR5, URZ, UPT, UP0 ;  /* 0x000000ff0500728c */ /* 0x000fd2000bf05300 */
[----:B------:R-:W-:Y:S05]  /*8dd0*/  BRA.U UP0, `(.L_x_108) ;  /* 0x00000001000c7547 */ /* 0x000fea000b800000 */
[----:B------:R-:W-:-:S13]  /*8de0*/  FSETP.NEU.AND P0, PT, R41, RZ, PT ;  /* 0x000000ff2900720b */ /* 0x000fda0003f0d000 */
[----:B------:R-:W-:Y:S05]  /*8df0*/  @!P0 EXIT ;  /* 0x000000000000894d */ /* 0x000fea0003800000 */
[----:B------:R-:W-:Y:S05]  /*8e00*/  BRA `(.L_x_107) ;  /* 0x00000000002c7947 */ /* 0x000fea0003800000 */
.L_x_108:
[----:B------:R-:W-:Y:S01]  /*8e10*/  ISETP.NE.AND P0, PT, R108, RZ, PT ;  /* 0x000000ff6c00720c */ /* 0x000fe20003f05270 */
[----:B------:R-:W-:-:S12]  /*8e20*/  BSSY.RECONVERGENT B0, `(.L_x_107) ;  /* 0x0000009000007945 */ /* 0x000fd80003800200 */
[----:B------:R-:W-:Y:S05]  /*8e30*/  @P0 BRA `(.L_x_109) ;  /* 0x0000000000140947 */ /* 0x000fea0003800000 */
[----:B------:R-:W2:Y:S02]  /*8e40*/  LDCU.64 UR4, c[0x0][0x988] ;  /* 0x00013100ff0477ac */ /* 0x000ea40008000a00 */
[----:B--2---:R-:W-:-:S04]  /*8e50*/  ISETP.NE.U32.AND P0, PT, RZ, UR4, PT ;  /* 0x00000004ff007c0c */ /* 0x004fc8000bf05070 */
[----:B------:R-:W-:-:S13]  /*8e60*/  ISETP.NE.AND.EX P0, PT, RZ, UR5, PT, P0 ;  /* 0x00000005ff007c0c */ /* 0x000fda000bf05300 */
[----:B------:R-:W-:Y:S05]  /*8e70*/  @!P0 EXIT ;  /* 0x000000000000894d */ /* 0x000fea0003800000 */
[----:B------:R-:W-:Y:S05]  /*8e80*/  BRA `(.L_x_110) ;  /* 0x0000000000087947 */ /* 0x000fea0003800000 */
.L_x_109:
[----:B------:R-:W-:-:S13]  /*8e90*/  FSETP.NEU.AND P0, PT, R41, RZ, PT ;  /* 0x000000ff2900720b */ /* 0x000fda0003f0d000 */
[----:B------:R-:W-:Y:S05]  /*8ea0*/  @!P0 EXIT ;  /* 0x000000000000894d */ /* 0x000fea0003800000 */
.L_x_110:
[----:B------:R-:W-:Y:S05]  /*8eb0*/  BSYNC.RECONVERGENT B0 ;  /* 0x0000000000007941 */ /* 0x000fea0003800200 */
.L_x_107:
[----:B------:R-:W2:Y:S01]  /*8ec0*/  S2UR UR5, SR_CgaCtaId ;  /* 0x00000000000579c3 */ /* 0x000ea20000008800 */
[----:B------:R-:W-:Y:S01]  /*8ed0*/  ULEA UR4, UR55, UR51, 0x3 ;  /* 0x0000003337047291 */ /* 0x000fe2000f8e18ff */
[----:B------:R-:W-:-:S04]  /*8ee0*/  DEPBAR.LE SB0, 0x0 ;  /* 0x000080000000791a */ /* 0x000fc80000000000 */
[----:B------:R-:W-:-:S04]  /*8ef0*/  UIADD3 UR4, UPT, UPT, UR4, 0x98, URZ ;  /* 0x0000009804047890 */ /* 0x000fc8000fffe0ff */
[----:B--2---:R-:W-:-:S09]  /*8f00*/  UPRMT UR4, UR5, 0x654, UR4 ;  /* 0x0000065405047896 */ /* 0x004fd20008000004 */
[----:B------:R-:W-:Y:S01]  /*8f10*/  SYNCS.ARRIVE.TRANS64.RED.A1T0 RZ, [UR4], RZ ;  /* 0x000000ffffff79a7 */ /* 0x000fe20008100404 */
[----:B------:R-:W-:Y:S05]  /*8f20*/  EXIT ;  /* 0x000000000000794d */ /* 0x000fea0003800000 */
.L_x_19:
[----:B------:R-:W-:Y:S07]  /*8f30*/  MOV R0, UR41 ;  /* 0x0000002900007c02 */ /* 0x000fee0008000f00 */
.L_x_111:
[----:B--2---:R2:W3:Y:S02]  /*8f40*/  SYNCS.PHASECHK.TRANS64.TRYWAIT P0, [R0+URZ+0x40], R5 ;  /* 0x00004005000075a7 */ /* 0x0044e400080011ff */
[----:B---3--:R-:W-:Y:S05]  /*8f50*/  @!P0 NANOSLEEP.SYNCS 0x989680 ;  /* 0x009896800000895d */ /* 0x008fea0003900000 */
[----:B------:R-:W3:Y:S02]  /*8f60*/  @!P0 SYNCS.PHASECHK.TRANS64 P0, [R0+URZ+0x40], R5 ;  /* 0x00004005000085a7 */ /* 0x000ee400080010ff */
[----:B---3--:R-:W-:Y:S05]  /*8f70*/  @!P0 BRA `(.L_x_111) ;  /* 0xfffffffc00f08947 */ /* 0x008fea000383ffff */
[----:B------:R-:W-:Y:S05]  /*8f80*/  BRA `(.L_x_18) ;  /* 0xffffff8c00987947 */ /* 0x000fea000383ffff */
.L_x_25:
[----:B------:R-:W-:Y:S07]  /*8f90*/  MOV R0, UR33 ;  /* 0x0000002100007c02 */ /* 0x000fee0008000f00 */
.L_x_112:
[----:B-1----:R1:W2:Y:S02]  /*8fa0*/  SYNCS.PHASECHK.TRANS64.TRYWAIT P0, [R0+URZ+0x40], R5 ;  /* 0x00004005000075a7 */ /* 0x0022a400080011ff */
[----:B--2---:R-:W-:Y:S05]  /*8fb0*/  @!P0 NANOSLEEP.SYNCS 0x989680 ;  /* 0x009896800000895d */ /* 0x004fea0003900000 */
[----:B------:R-:W2:Y:S02]  /*8fc0*/  @!P0 SYNCS.PHASECHK.TRANS64 P0, [R0+URZ+0x40], R5 ;  /* 0x00004005000085a7 */ /* 0x000ea400080010ff */
[----:B--2---:R-:W-:Y:S05]  /*8fd0*/  @!P0 BRA `(.L_x_112) ;  /* 0xfffffffc00f08947 */ /* 0x004fea000383ffff */
[----:B------:R-:W-:Y:S05]  /*8fe0*/  BRA `(.L_x_24) ;  /* 0xffffff9400087947 */ /* 0x000fea000383ffff */
.L_x_29:
[----:B-1----:R-:W-:-:S07]  /*8ff0*/  MOV R0, UR37 ;  /* 0x0000002500007c02 */ /* 0x002fce0008000f00 */
.L_x_113:
[----:B-1----:R1:W2:Y:S02]  /*9000*/  SYNCS.PHASECHK.TRANS64.TRYWAIT P0, [R0+URZ+0xc0], R3 ;  /* 0x0000c003000075a7 */ /* 0x0022a400080011ff */
[----:B--2---:R-:W-:Y:S05]  /*9010*/  @!P0 NANOSLEEP.SYNCS 0x989680 ;  /* 0x009896800000895d */ /* 0x004fea0003900000 */
[----:B------:R-:W2:Y:S02]  /*9020*/  @!P0 SYNCS.PHASECHK.TRANS64 P0, [R0+URZ+0xc0], R3 ;  /* 0x0000c003000085a7 */ /* 0x000ea400080010ff */
[----:B--2---:R-:W-:Y:S05]  /*9030*/  @!P0 BRA `(.L_x_113) ;  /* 0xfffffffc00f08947 */ /* 0x004fea000383ffff */
[----:B------:R-:W-:Y:S05]  /*9040*/  BRA `(.L_x_114) ;  /* 0xffffff9400f87947 */ /* 0x000fea000383ffff */
.L_x_33:
[----:B------:R-:W-:-:S07]  /*9050*/  MOV R0, UR4 ;  /* 0x0000000400007c02 */ /* 0x000fce0008000f00 */
.L_x_115:
[----:B-1----:R1:W2:Y:S02]  /*9060*/  SYNCS.PHASECHK.TRANS64.TRYWAIT P0, [R0+URZ], R3 ;  /* 0x00000003000075a7 */ /* 0x0022a400080011ff */
[----:B--2---:R-:W-:Y:S05]  /*9070*/  @!P0 NANOSLEEP.SYNCS 0x989680 ;  /* 0x009896800000895d */ /* 0x004fea0003900000 */
[----:B------:R-:W2:Y:S02]  /*9080*/  @!P0 SYNCS.PHASECHK.TRANS64 P0, [R0+URZ], R3 ;  /* 0x00000003000085a7 */ /* 0x000ea400080010ff */
[----:B--2---:R-:W-:Y:S05]  /*9090*/  @!P0 BRA `(.L_x_115) ;  /* 0xfffffffc00f08947 */ /* 0x004fea000383ffff */
[----:B------:R-:W-:Y:S05]  /*90a0*/  BRA `(.L_x_116) ;  /* 0xffffff9c008c7947 */ /* 0x000fea000383ffff */
.L_x_34:
[----:B------:R-:W-:-:S07]  /*90b0*/  MOV R0, UR5 ;  /* 0x0000000500007c02 */ /* 0x000fce0008000f00 */
.L_x_117:
[----:B-1----:R1:W2:Y:S02]  /*90c0*/  SYNCS.PHASECHK.TRANS64.TRYWAIT P0, [R0+URZ], R3 ;  /* 0x00000003000075a7 */ /* 0x0022a400080011ff */
[----:B--2---:R-:W-:Y:S05]  /*90d0*/  @!P0 NANOSLEEP.SYNCS 0x989680 ;  /* 0x009896800000895d */ /* 0x004fea0003900000 */
[----:B------:R-:W2:Y:S02]  /*90e0*/  @!P0 SYNCS.PHASECHK.TRANS64 P0, [R0+URZ], R3 ;  /* 0x00000003000085a7 */ /* 0x000ea400080010ff */
[----:B--2---:R-:W-:Y:S05]  /*90f0*/  @!P0 BRA `(.L_x_117) ;  /* 0xfffffffc00f08947 */ /* 0x004fea000383ffff */
[----:B------:R-:W-:Y:S05]  /*9100*/  BRA `(.L_x_118) ;  /* 0xffffff9c009c7947 */ /* 0x000fea000383ffff */
.L_x_35:
[----:B------:R-:W-:-:S07]  /*9110*/  MOV R0, UR5 ;  /* 0x0000000500007c02 */ /* 0x000fce0008000f00 */
.L_x_119:
[----:B-1----:R1:W2:Y:S02]  /*9120*/  SYNCS.PHASECHK.TRANS64.TRYWAIT P0, [R0+URZ], R3 ;  /* 0x00000003000075a7 */ /* 0x0022a400080011ff */
[----:B--2---:R-:W-:Y:S05]  /*9130*/  @!P0 NANOSLEEP.SYNCS 0x989680 ;  /* 0x009896800000895d */ /* 0x004fea0003900000 */
[----:B------:R-:W2:Y:S02]  /*9140*/  @!P0 SYNCS.PHASECHK.TRANS64 P0, [R0+URZ], R3 ;  /* 0x00000003000085a7 */ /* 0x000ea400080010ff */
[----:B--2---:R-:W-:Y:S05]  /*9150*/  @!P0 BRA `(.L_x_119) ;  /* 0xfffffffc00f08947 */ /* 0x004fea000383ffff */
[----:B------:R-:W-:Y:S05]  /*9160*/  BRA `(.L_x_120) ;  /* 0xffffff9c00ac7947 */ /* 0x000fea000383ffff */
.L_x_36:
[----:B------:R-:W-:-:S07]  /*9170*/  MOV R0, UR5 ;  /* 0x0000000500007c02 */ /* 0x000fce0008000f00 */
.L_x_121:
[----:B-1----:R1:W2:Y:S02]  /*9180*/  SYNCS.PHASECHK.TRANS64.TRYWAIT P0, [R0+URZ], R3 ;  /* 0x00000003000075a7 */ /* 0x0022a400080011ff */
[----:B--2---:R-:W-:Y:S05]  /*9190*/  @!P0 NANOSLEEP.SYNCS 0x989680 ;  /* 0x009896800000895d */ /* 0x004fea0003900000 */
[----:B------:R-:W2:Y:S02]  /*91a0*/  @!P0 SYNCS.PHASECHK.TRANS64 P0, [R0+URZ], R3 ;  /* 0x00000003000085a7 */ /* 0x000ea400080010ff */
[----:B--2---:R-:W-:Y:S05]  /*91b0*/  @!P0 BRA `(.L_x_121) ;  /* 0xfffffffc00f08947 */ /* 0x004fea000383ffff */
[----:B------:R-:W-:Y:S05]  /*91c0*/  BRA `(.L_x_122) ;  /* 0xffffff9c00bc7947 */ /* 0x000fea000383ffff */
.L_x_37:
[----:B------:R-:W-:-:S07]  /*91d0*/  MOV R0, UR5 ;  /* 0x0000000500007c02 */ /* 0x000fce0008000f00 */
.L_x_123:
[----:B-1----:R1:W2:Y:S02]  /*91e0*/  SYNCS.PHASECHK.TRANS64.TRYWAIT P0, [R0+URZ], R3 ;  /* 0x00000003000075a7 */ /* 0x0022a400080011ff */
[----:B--2---:R-:W-:Y:S05]  /*91f0*/  @!P0 NANOSLEEP.SYNCS 0x989680 ;  /* 0x009896800000895d */ /* 0x004fea0003900000 */
[----:B------:R-:W2:Y:S02]  /*9200*/  @!P0 SYNCS.PHASECHK.TRANS64 P0, [R0+URZ], R3 ;  /* 0x00000003000085a7 */ /* 0x000ea400080010ff */
[----:B--2---:R-:W-:Y:S05]  /*9210*/  @!P0 BRA `(.L_x_123) ;  /* 0xfffffffc00f08947 */ /* 0x004fea000383ffff */
[----:B------:R-:W-:Y:S05]  /*9220*/  BRA `(.L_x_124) ;  /* 0xffffff9c00cc7947 */ /* 0x000fea000383ffff */
.L_x_38:
[----:B------:R-:W-:-:S07]  /*9230*/  MOV R0, UR5 ;  /* 0x0000000500007c02 */ /* 0x000fce0008000f00 */
.L_x_125:
[----:B-1----:R1:W2:Y:S02]  /*9240*/  SYNCS.PHASECHK.TRANS64.TRYWAIT P0, [R0+URZ], R3 ;  /* 0x00000003000075a7 */ /* 0x0022a400080011ff */
[----:B--2---:R-:W-:Y:S05]  /*9250*/  @!P0 NANOSLEEP.SYNCS 0x989680 ;  /* 0x009896800000895d */ /* 0x004fea0003900000 */
[----:B------:R-:W2:Y:S02]  /*9260*/  @!P0 SYNCS.PHASECHK.TRANS64 P0, [R0+URZ], R3 ;  /* 0x00000003000085a7 */ /* 0x000ea400080010ff */
[----:B--2---:R-:W-:Y:S05]  /*9270*/  @!P0 BRA `(.L_x_125) ;  /* 0xfffffffc00f08947 */ /* 0x004fea000383ffff */
[----:B------:R-:W-:Y:S05]  /*9280*/  BRA `(.L_x_126) ;  /* 0xffffff9c00dc7947 */ /* 0x000fea000383ffff */
.L_x_39:
[----:B------:R-:W-:-:S07]  /*9290*/  MOV R0, UR5 ;  /* 0x0000000500007c02 */ /* 0x000fce0008000f00 */
.L_x_127:
[----:B-1----:R1:W2:Y:S02]  /*92a0*/  SYNCS.PHASECHK.TRANS64.TRYWAIT P0, [R0+URZ], R3 ;  /* 0x00000003000075a7 */ /* 0x0022a400080011ff */
[----:B--2---:R-:W-:Y:S05]  /*92b0*/  @!P0 NANOSLEEP.SYNCS 0x989680 ;  /* 0x009896800000895d */ /* 0x004fea0003900000 */
[----:B------:R-:W2:Y:S02]  /*92c0*/  @!P0 SYNCS.PHASECHK.TRANS64 P0, [R0+URZ], R3 ;  /* 0x00000003000085a7 */ /* 0x000ea400080010ff */
[----:B--2---:R-:W-:Y:S05]  /*92d0*/  @!P0 BRA `(.L_x_127) ;  /* 0xfffffffc00f08947 */ /* 0x004fea000383ffff */
[----:B------:R-:W-:Y:S05]  /*92e0*/  BRA `(.L_x_128) ;  /* 0xffffff9c00ec7947 */ /* 0x000fea000383ffff */
.L_x_42:
[----:B------:R-:W-:-:S07]  /*92f0*/  MOV R4, UR4 ;  /* 0x0000000400047c02 */ /* 0x000fce0008000f00 */
.L_x_129:
[----:B--2---:R2:W3:Y:S02]  /*9300*/  SYNCS.PHASECHK.TRANS64.TRYWAIT P1, [R4+URZ+0xc8], R7 ;  /* 0x0000c807040075a7 */ /* 0x0044e400080211ff */
[----:B---3--:R-:W-:Y:S05]  /*9310*/  @!P1 NANOSLEEP.SYNCS 0x989680 ;  /* 0x009896800000995d */ /* 0x008fea0003900000 */
[----:B------:R-:W3:Y:S02]  /*9320*/  @!P1 SYNCS.PHASECHK.TRANS64 P1, [R4+URZ+0xc8], R7 ;  /* 0x0000c807040095a7 */ /* 0x000ee400080210ff */
[----:B---3--:R-:W-:Y:S05]  /*9330*/  @!P1 BRA `(.L_x_129) ;  /* 0xfffffffc00f09947 */ /* 0x008fea000383ffff */
[----:B------:R-:W-:Y:S05]  /*9340*/  BRA `(.L_x_130) ;  /* 0xffffffa0005c7947 */ /* 0x000fea000383ffff */
.L_x_43:
[----:B--2---:R-:W-:-:S07]  /*9350*/  MOV R4, UR4 ;  /* 0x0000000400047c02 */ /* 0x004fce0008000f00 */
.L_x_131:
[----:B--2---:R2:W3:Y:S02]  /*9360*/  SYNCS.PHASECHK.TRANS64.TRYWAIT P1, [R4+URZ+0xc0], R5 ;  /* 0x0000c005040075a7 */ /* 0x0044e400080211ff */
[----:B---3--:R-:W-:Y:S05]  /*9370*/  @!P1 NANOSLEEP.SYNCS 0x989680 ;  /* 0x009896800000995d */ /* 0x008fea0003900000 */
[----:B------:R-:W3:Y:S02]  /*9380*/  @!P1 SYNCS.PHASECHK.TRANS64 P1, [R4+URZ+0xc0], R5 ;  /* 0x0000c005040095a7 */ /* 0x000ee400080210ff */
[----:B---3--:R-:W-:Y:S05]  /*9390*/  @!P1 BRA `(.L_x_131) ;  /* 0xfffffffc00f09947 */ /* 0x008fea000383ffff */
[----:B------:R-:W-:Y:S05]  /*93a0*/  BRA `(.L_x_132) ;  /* 0xffffffa000647947 */ /* 0x000fea000383ffff */
.L_x_51:
[----:B------:R-:W-:-:S07]  /*93b0*/  MOV R0, UR21 ;  /* 0x0000001500007c02 */ /* 0x000fce0008000f00 */
.L_x_133:
[----:B--2---:R2:W3:Y:S02]  /*93c0*/  SYNCS.PHASECHK.TRANS64.TRYWAIT P0, [R0+URZ+0xc0], R3 ;  /* 0x0000c003000075a7 */ /* 0x0044e400080011ff */
[----:B---3--:R-:W-:Y:S05]  /*93d0*/  @!P0 NANOSLEEP.SYNCS 0x989680 ;  /* 0x009896800000895d */ /* 0x008fea0003900000 */
[----:B------:R-:W3:Y:S02]  /*93e0*/  @!P0 SYNCS.PHASECHK.TRANS64 P0, [R0+URZ+0xc0], R3 ;  /* 0x0000c003000085a7 */ /* 0x000ee400080010ff */
[----:B---3--:R-:W-:Y:S05]  /*93f0*/  @!P0 BRA `(.L_x_133) ;  /* 0xfffffffc00f08947 */ /* 0x008fea000383ffff */
[----:B------:R-:W-:Y:S05]  /*9400*/  BRA `(.L_x_134) ;  /* 0xffffffa400e87947 */ /* 0x000fea000383ffff */
.L_x_52:
[----:B------:R-:W-:-:S07]  /*9410*/  MOV R0, UR25 ;  /* 0x0000001900007c02 */ /* 0x000fce0008000f00 */
.L_x_135:
[----:B--2---:R2:W3:Y:S02]  /*9420*/  SYNCS.PHASECHK.TRANS64.TRYWAIT P0, [R0+URZ+0xe0], R3 ;  /* 0x0000e003000075a7 */ /* 0x0044e400080011ff */
[----:B---3--:R-:W-:Y:S05]  /*9430*/  @!P0 NANOSLEEP.SYNCS 0x989680 ;  /* 0x009896800000895d */ /* 0x008fea0003900000 */
[----:B------:R-:W3:Y:S02]  /*9440*/  @!P0 SYNCS.PHASECHK.TRANS64 P0, [R0+URZ+0xe0], R3 ;  /* 0x0000e003000085a7 */ /* 0x000ee400080010ff */
[----:B---3--:R-:W-:Y:S05]  /*9450*/  @!P0 BRA `(.L_x_135) ;  /* 0xfffffffc00f08947 */ /* 0x008fea000383ffff */
[----:B------:R-:W-:Y:S05]  /*9460*/  BRA `(.L_x_136) ;  /* 0xffffffa800007947 */ /* 0x000fea000383ffff */
.L_x_55:
[----:B--2---:R-:W-:Y:S07]  /*9470*/  MOV R0, UR17 ;  /* 0x0000001100007c02 */ /* 0x004fee0008000f00 */
.L_x_137:
[----:B--2---:R2:W3:Y:S02]  /*9480*/  SYNCS.PHASECHK.TRANS64.TRYWAIT P0, [R0+URZ], R3 ;  /* 0x00000003000075a7 */ /* 0x0044e400080011ff */
[----:B---3--:R-:W-:Y:S05]  /*9490*/  @!P0 NANOSLEEP.SYNCS 0x989680 ;  /* 0x009896800000895d */ /* 0x008fea0003900000 */
[----:B------:R-:W3:Y:S02]  /*94a0*/  @!P0 SYNCS.PHASECHK.TRANS64 P0, [R0+URZ], R3 ;  /* 0x00000003000085a7 */ /* 0x000ee400080010ff */
[----:B---3--:R-:W-:Y:S05]  /*94b0*/  @!P0 BRA `(.L_x_137) ;  /* 0xfffffffc00f08947 */ /* 0x008fea000383ffff */
[----:B------:R-:W-:Y:S05]  /*94c0*/  BRA `(.L_x_54) ;  /* 0xffffffa800307947 */ /* 0x000fea000383ffff */
.L_x_58:
[----:B------:R-:W-:-:S07]  /*94d0*/  MOV R0, UR4 ;  /* 0x0000000400007c02 */ /* 0x000fce0008000f00 */
.L_x_138:
[----:B--2---:R2:W4:Y:S02]  /*94e0*/  SYNCS.PHASECHK.TRANS64.TRYWAIT P0, [R0+URZ], R3 ;  /* 0x00000003000075a7 */ /* 0x00452400080011ff */
[----:B----4-:R-:W-:Y:S05]  /*94f0*/  @!P0 NANOSLEEP.SYNCS 0x989680 ;  /* 0x009896800000895d */ /* 0x010fea0003900000 */
[----:B------:R-:W4:Y:S02]  /*9500*/  @!P0 SYNCS.PHASECHK.TRANS64 P0, [R0+URZ], R3 ;  /* 0x00000003000085a7 */ /* 0x000f2400080010ff */
[----:B----4-:R-:W-:Y:S05]  /*9510*/  @!P0 BRA `(.L_x_138) ;  /* 0xfffffffc00f08947 */ /* 0x010fea000383ffff */
[----:B------:R-:W-:Y:S05]  /*9520*/  BRA `(.L_x_139) ;  /* 0xffffffac00247947 */ /* 0x000fea000383ffff */
.L_x_59:
[----:B------:R-:W-:-:S07]  /*9530*/  MOV R0, UR4 ;  /* 0x0000000400007c02 */ /* 0x000fce0008000f00 */
.L_x_140:
[----:B--2---:R2:W3:Y:S02]  /*9540*/  SYNCS.PHASECHK.TRANS64.TRYWAIT P0, [R0+URZ], R3 ;  /* 0x00000003000075a7 */ /* 0x0044e400080011ff */
[----:B---3--:R-:W-:Y:S05]  /*9550*/  @!P0 NANOSLEEP.SYNCS 0x989680 ;  /* 0x009896800000895d */ /* 0x008fea0003900000 */
[----:B------:R-:W3:Y:S02]  /*9560*/  @!P0 SYNCS.PHASECHK.TRANS64 P0, [R0+URZ], R3 ;  /* 0x00000003000085a7 */ /* 0x000ee400080010ff */
[----:B---3--:R-:W-:Y:S05]  /*9570*/  @!P0 BRA `(.L_x_140) ;  /* 0xfffffffc00f08947 */ /* 0x008fea000383ffff */
[----:B------:R-:W-:Y:S05]  /*9580*/  BRA `(.L_x_141) ;  /* 0xffffffac00307947 */ /* 0x000fea000383ffff */
.L_x_64:
[----:B------:R-:W-:Y:S07]  /*9590*/  MOV R0, UR24 ;  /* 0x0000001800007c02 */ /* 0x000fee0008000f00 */
.L_x_142:
[----:B-1----:R1:W2:Y:S02]  /*95a0*/  SYNCS.PHASECHK.TRANS64.TRYWAIT P0, [R0+URZ+0xc0], R5 ;  /* 0x0000c005000075a7 */ /* 0x0022a400080011ff */
[----:B--2---:R-:W-:Y:S05]  /*95b0*/  @!P0 NANOSLEEP.SYNCS 0x989680 ;  /* 0x009896800000895d */ /* 0x004fea0003900000 */
[----:B------:R-:W2:Y:S02]  /*95c0*/  @!P0 SYNCS.PHASECHK.TRANS64 P0, [R0+URZ+0xc0], R5 ;  /* 0x0000c005000085a7 */ /* 0x000ea400080010ff */
[----:B--2---:R-:W-:Y:S05]  /*95d0*/  @!P0 BRA `(.L_x_142) ;  /* 0xfffffffc00f08947 */ /* 0x004fea000383ffff */
[----:B------:R-:W-:Y:S05]  /*95e0*/  BRA `(.L_x_143) ;  /* 0xffffffb000f07947 */ /* 0x000fea000383ffff */
.L_x_67:
[----:B------:R-:W-:Y:S07]  /*95f0*/  MOV R9, UR24 ;  /* 0x0000001800097c02 */ /* 0x000fee0008000f00 */
.L_x_144:
[----:B-1----:R1:W2:Y:S02]  /*9600*/  SYNCS.PHASECHK.TRANS64.TRYWAIT P1, [R9+URZ+0xb8], R14 ;  /* 0x0000b80e090075a7 */ /* 0x0022a400080211ff */
[----:B--2---:R-:W-:Y:S05]  /*9610*/  @!P1 NANOSLEEP.SYNCS 0x989680 ;  /* 0x009896800000995d */ /* 0x004fea0003900000 */
[----:B------:R-:W2:Y:S02]  /*9620*/  @!P1 SYNCS.PHASECHK.TRANS64 P1, [R9+URZ+0xb8], R14 ;  /* 0x0000b80e090095a7 */ /* 0x000ea400080210ff */
[----:B--2---:R-:W-:Y:S05]  /*9630*/  @!P1 BRA `(.L_x_144) ;  /* 0xfffffffc00f09947 */ /* 0x004fea000383ffff */
[----:B------:R-:W-:Y:S05]  /*9640*/  BRA `(.L_x_66) ;  /* 0xffffffb800407947 */ /* 0x000fea000383ffff */
.L_x_70:
[----:B------:R-:W-:Y:S07]  /*9650*/  MOV R0, UR5 ;  /* 0x0000000500007c02 */ /* 0x000fee0008000f00 */
.L_x_145:
[----:B-1----:R1:W2:Y:S02]  /*9660*/  SYNCS.PHASECHK.TRANS64.TRYWAIT P1, [R0+URZ+0x98], R9 ;  /* 0x00009809000075a7 */ /* 0x0022a400080211ff */
[----:B--2---:R-:W-:Y:S05]  /*9670*/  @!P1 NANOSLEEP.SYNCS 0x989680 ;  /* 0x009896800000995d */ /* 0x004fea0003900000 */
[----:B------:R-:W2:Y:S02]  /*9680*/  @!P1 SYNCS.PHASECHK.TRANS64 P1, [R0+URZ+0x98], R9 ;  /* 0x00009809000095a7 */ /* 0x000ea400080210ff */
[----:B--2---:R-:W-:Y:S05]  /*9690*/  @!P1 BRA `(.L_x_145) ;  /* 0xfffffffc00f09947 */ /* 0x004fea000383ffff */
[----:B------:R-:W-:Y:S05]  /*96a0*/  BRA `(.L_x_146) ;  /* 0xffffffbc00ac7947 */ /* 0x000fea000383ffff */
.L_x_71:
[----:B------:R-:W-:Y:S07]  /*96b0*/  MOV R0, UR4 ;  /* 0x0000000400007c02 */ /* 0x000fee0008000f00 */
.L_x_147:
[----:B-1----:R1:W2:Y:S02]  /*96c0*/  SYNCS.PHASECHK.TRANS64.TRYWAIT P0, [R0+URZ+0x98], R11 ;  /* 0x0000980b000075a7 */ /* 0x0022a400080011ff */
[----:B--2---:R-:W-:Y:S05]  /*96d0*/  @!P0 NANOSLEEP.SYNCS 0x989680 ;  /* 0x009896800000895d */ /* 0x004fea0003900000 */
[----:B------:R-:W2:Y:S02]  /*96e0*/  @!P0 SYNCS.PHASECHK.TRANS64 P0, [R0+URZ+0x98], R11 ;  /* 0x0000980b000085a7 */ /* 0x000ea400080010ff */
[----:B--2---:R-:W-:Y:S05]  /*96f0*/  @!P0 BRA `(.L_x_147) ;  /* 0xfffffffc00f08947 */ /* 0x004fea000383ffff */
[----:B------:R-:W-:Y:S05]  /*9700*/  BRA `(.L_x_148) ;  /* 0xffffffc000187947 */ /* 0x000fea000383ffff */
.L_x_73:
[----:B------:R-:W-:-:S07]  /*9710*/  MOV R0, UR4 ;  /* 0x0000000400007c02 */ /* 0x000fce0008000f00 */
.L_x_149:
[----:B--2---:R2:W3:Y:S02]  /*9720*/  SYNCS.PHASECHK.TRANS64.TRYWAIT P0, [R0+URZ], R3 ;  /* 0x00000003000075a7 */ /* 0x0044e400080011ff */
[----:B---3--:R-:W-:Y:S05]  /*9730*/  @!P0 NANOSLEEP.SYNCS 0x989680 ;  /* 0x009896800000895d */ /* 0x008fea0003900000 */
[----:B------:R-:W3:Y:S02]  /*9740*/  @!P0 SYNCS.PHASECHK.TRANS64 P0, [R0+URZ], R3 ;  /* 0x00000003000085a7 */ /* 0x000ee400080010ff */
[----:B---3--:R-:W-:Y:S05]  /*9750*/  @!P0 BRA `(.L_x_149) ;  /* 0xfffffffc00f08947 */ /* 0x008fea000383ffff */
[----:B------:R-:W-:Y:S05]  /*9760*/  BRA `(.L_x_150) ;  /* 0xffffffc000a07947 */ /* 0x000fea000383ffff */
.L_x_74:
[----:B--2---:R2:W3:Y:S02]  /*9770*/  SYNCS.PHASECHK.TRANS64.TRYWAIT P0, [R2+URZ], R3 ;  /* 0x00000003020075a7 */ /* 0x0044e400080011ff */
[----:B---3--:R-:W-:Y:S05]  /*9780*/  @!P0 NANOSLEEP.SYNCS 0x989680 ;  /* 0x009896800000895d */ /* 0x008fea0003900000 */
[----:B------:R-:W3:Y:S02]  /*9790*/  @!P0 SYNCS.PHASECHK.TRANS64 P0, [R2+URZ], R3 ;  /* 0x00000003020085a7 */ /* 0x000ee400080010ff */
[----:B---3--:R-:W-:Y:S05]  /*97a0*/  @!P0 BRA `(.L_x_74) ;  /* 0xfffffffc00f08947 */ /* 0x008fea000383ffff */
[----:B------:R-:W-:Y:S05]  /*97b0*/  BRA `(.L_x_151) ;  /* 0xffffffc000cc7947 */ /* 0x000fea000383ffff */
.L_x_76:
[----:B------:R-:W-:Y:S07]  /*97c0*/  MOV R0, UR51 ;  /* 0x0000003300007c02 */ /* 0x000fee0008000f00 */
.L_x_152:
[----:B-1----:R1:W2:Y:S02]  /*97d0*/  SYNCS.PHASECHK.TRANS64.TRYWAIT P0, [R0+URZ+0xc0], R3 ;  /* 0x0000c003000075a7 */ /* 0x0022a400080011ff */
[----:B--2---:R-:W-:Y:S05]  /*97e0*/  @!P0 NANOSLEEP.SYNCS 0x989680 ;  /* 0x009896800000895d */ /* 0x004fea0003900000 */
[----:B------:R-:W2:Y:S02]  /*97f0*/  @!P0 SYNCS.PHASECHK.TRANS64 P0, [R0+URZ+0xc0], R3 ;  /* 0x0000c003000085a7 */ /* 0x000ea400080010ff */
[----:B--2---:R-:W-:Y:S05]  /*9800*/  @!P0 BRA `(.L_x_152) ;  /* 0xfffffffc00f08947 */ /* 0x004fea000383ffff */
[----:B------:R-:W-:Y:S05]  /*9810*/  BRA `(.L_x_153) ;  /* 0xffffffc400a47947 */ /* 0x000fea000383ffff */
.L_x_86:
[----:B-1----:R1:W2:Y:S02]  /*9820*/  SYNCS.PHASECHK.TRANS64.TRYWAIT P1, [R0+URZ+0x80], R5 ;  /* 0x00008005000075a7 */ /* 0x0022a400080211ff */
[----:B--2---:R-:W-:Y:S05]  /*9830*/  @!P1 NANOSLEEP.SYNCS 0x989680 ;  /* 0x009896800000995d */ /* 0x004fea0003900000 */
[----:B------:R-:W2:Y:S02]  /*9840*/  @!P1 SYNCS.PHASECHK.TRANS64 P1, [R0+URZ+0x80], R5 ;  /* 0x00008005000095a7 */ /* 0x000ea400080210ff */
[----:B--2---:R-:W-:Y:S05]  /*9850*/  @!P1 BRA `(.L_x_86) ;  /* 0xfffffffc00f09947 */ /* 0x004fea000383ffff */
[----:B------:R-:W-:Y:S05]  /*9860*/  BRA `(.L_x_85) ;  /* 0xffffffd800847947 */ /* 0x000fea000383ffff */
.L_x_88:
[----:B------:R1:W1:Y:S02]  /*9870*/  SYNCS.PHASECHK.TRANS64.TRYWAIT P1, [R86+URZ+0xd0], R3 ;  /* 0x0000d003560075a7 */ /* 0x00026400080211ff */
[----:B-1----:R-:W-:Y:S05]  /*9880*/  @!P1 NANOSLEEP.SYNCS 0x989680 ;  /* 0x009896800000995d */ /* 0x002fea0003900000 */
[----:B------:R-:W1:Y:S02]  /*9890*/  @!P1 SYNCS.PHASECHK.TRANS64 P1, [R86+URZ+0xd0], R3 ;  /* 0x0000d003560095a7 */ /* 0x000e6400080210ff */
[----:B-1----:R-:W-:Y:S05]  /*98a0*/  @!P1 BRA `(.L_x_88) ;  /* 0xfffffffc00f09947 */ /* 0x002fea000383ffff */
[----:B------:R-:W-:Y:S05]  /*98b0*/  BRA `(.L_x_87) ;  /* 0xffffffd800b47947 */ /* 0x000fea000383ffff */
.L_x_99:
[----:B--2---:R2:W3:Y:S02]  /*98c0*/  SYNCS.PHASECHK.TRANS64.TRYWAIT P1, [R3+URZ+0x80], R4 ;  /* 0x00008004030075a7 */ /* 0x0044e400080211ff */
[----:B---3--:R-:W-:Y:S05]  /*98d0*/  @!P1 NANOSLEEP.SYNCS 0x989680 ;  /* 0x009896800000995d */ /* 0x008fea0003900000 */
[----:B------:R-:W3:Y:S02]  /*98e0*/  @!P1 SYNCS.PHASECHK.TRANS64 P1, [R3+URZ+0x80], R4 ;  /* 0x00008004030095a7 */ /* 0x000ee400080210ff */
[----:B---3--:R-:W-:Y:S05]  /*98f0*/  @!P1 BRA `(.L_x_99) ;  /* 0xfffffffc00f09947 */ /* 0x008fea000383ffff */
[----:B------:R-:W-:Y:S05]  /*9900*/  BRA `(.L_x_98) ;  /* 0xffffffe400b87947 */ /* 0x000fea000383ffff */
        .weak           $__internal_0_$__cuda_sm10x_tcgen05_guardrail_trap_col_being_dealloced_not_returned_by_alloc
        .type           $__internal_0_$__cuda_sm10x_tcgen05_guardrail_trap_col_being_dealloced_not_returned_by_alloc,@function
        .size           $__internal_0_$__cuda_sm10x_tcgen05_guardrail_trap_col_being_dealloced_not_returned_by_alloc,($__internal_1_$__cuda_sm10x_tcgen05_guardrail_trap_phase_invalid_during_alloc - $__internal_0_$__cuda_sm10x_tcgen05_guardrail_trap_col_being_dealloced_not_returned_by_alloc)
$__internal_0_$__cuda_sm10x_tcgen05_guardrail_trap_col_being_dealloced_not_returned_by_alloc:
[----:B------:R-:W-:Y:S05]  /*9910*/  BPT.TRAP 0x1 ;  /* 0x000000040000795c */ /* 0x000fea0000300000 */
[----:B------:R-:W-:-:S04]  /*9920*/  MOV R3, 0x0 ;  /* 0x0000000000037802 */ /* 0x000fc80000000f00 */
[----:B------:R-:W-:Y:S05]  /*9930*/  RET.REL.NODEC R2 `(_ZN7cutlass13device_kernelINS_4conv6kernel13ConvUniversalINS1_16ConvProblemShapeILNS1_8OperatorE2ELi3EEENS1_10collective14CollectiveConvINS1_47MainloopSm100TmaUmmaWarpSpecializedImplicitGemmILS5_2ELi8ELi3ELi1ELi2EN4cute5tupleIJNSA_1CILi1EEESD_SD_EEEEENSB_IJNSC_ILi128EEENSB_IJNSC_ILi64EEEEEESI_EEENS_10bfloat16_tESK_NSA_8TiledMMAINSA_8MMA_AtomIJNSA_20SM100_MMA_F16BF16_SSISK_SK_fLi128ELi64ELNSA_4UMMA5MajorE1ELSP_1ELNSO_7ScaleInE0ELSQ_0EEEEEENSA_6LayoutISE_NSB_IJNSC_ILi0EEESU_SU_EEEEENSB_IJNSA_10UnderscoreESX_SX_EEEEENS7_6detail27Sm100ImplicitGemmTileTraitsINSA_13SM90_TMA_LOADENSA_14ComposedLayoutINSA_7SwizzleILi3ELi4ELi3EEENSA_18smem_ptr_flag_bitsILi16EEENST_INSB_IJSH_NSC_ILi8EEEEEENSB_IJSD_SH_EEEEEEEvEENS11_INSA_20SM90_TMA_LOAD_IM2COLES1C_vEEEENS_8epilogue10collective18CollectiveEpilogueINS1H_23Sm100TmaWarpSpecializedILi3ELi2ELi32ELb1ELb0EEEJSJ_NSB_IJNST_ISG_SD_EENST_INSC_ILi32EEESD_EEEEESK_NSB_IJlNSB_IJSD_lllEEESU_EEESK_S1R_NS1H_6fusion15FusionCallbacksIS1L_NS1S_17LinearCombinationISK_fSK_fLNS_15FloatRoundStyleE2EEESJ_S1P_JEEENSA_5SM1004TMEM4LOAD26SM100_TMEM_LOAD_32dp32b32xES12_NS13_INS14_ILi2ELi4ELi3EEES17_NST_INSB_IJS18_S1N_EEENSB_IJS1N_SD_EEEEEEENSA_39AutoVectorizingCopyWithAssumedAlignmentILi128EEENSA_14SM90_TMA_STOREES26_S28_S28_EEEvvEEEEvNT_6ParamsE) ;  /* 0xffffff6402b07950 */ /* 0x000fea0003c3ffff */
        .weak           $__internal_1_$__cuda_sm10x_tcgen05_guardrail_trap_phase_invalid_during_alloc
        .type           $__internal_1_$__cuda_sm10x_tcgen05_guardrail_trap_phase_invalid_during_alloc,@function
        .size           $__internal_1_$__cuda_sm10x_tcgen05_guardrail_trap_phase_invalid_during_alloc,($__internal_2_$__cuda_sm10x_tcgen05_guardrail_trap_unallocated_columns_being_dealloced - $__internal_1_$__cuda_sm10x_tcgen05_guardrail_trap_phase_invalid_during_alloc)
$__internal_1_$__cuda_sm10x_tcgen05_guardrail_trap_phase_invalid_during_alloc:
[----:B------:R-:W-:Y:S05]  /*9940*/  BPT.TRAP 0x1 ;  /* 0x000000040000795c */ /* 0x000fea0000300000 */
[----:B------:R-:W-:-:S04]  /*9950*/  HFMA2 R3, -RZ, RZ, 0, 0 ;  /* 0x00000000ff037431 */ /* 0x000fc800000001ff */
[----:B------:R-:W-:Y:S05]  /*9960*/  RET.REL.NODEC R2 `(_ZN7cutlass13device_kernelINS_4conv6kernel13ConvUniversalINS1_16ConvProblemShapeILNS1_8OperatorE2ELi3EEENS1_10collective14CollectiveConvINS1_47MainloopSm100TmaUmmaWarpSpecializedImplicitGemmILS5_2ELi8ELi3ELi1ELi2EN4cute5tupleIJNSA_1CILi1EEESD_SD_EEEEENSB_IJNSC_ILi128EEENSB_IJNSC_ILi64EEEEEESI_EEENS_10bfloat16_tESK_NSA_8TiledMMAINSA_8MMA_AtomIJNSA_20SM100_MMA_F16BF16_SSISK_SK_fLi128ELi64ELNSA_4UMMA5MajorE1ELSP_1ELNSO_7ScaleInE0ELSQ_0EEEEEENSA_6LayoutISE_NSB_IJNSC_ILi0EEESU_SU_EEEEENSB_IJNSA_10UnderscoreESX_SX_EEEEENS7_6detail27Sm100ImplicitGemmTileTraitsINSA_13SM90_TMA_LOADENSA_14ComposedLayoutINSA_7SwizzleILi3ELi4ELi3EEENSA_18smem_ptr_flag_bitsILi16EEENST_INSB_IJSH_NSC_ILi8EEEEEENSB_IJSD_SH_EEEEEEEvEENS11_INSA_20SM90_TMA_LOAD_IM2COLES1C_vEEEENS_8epilogue10collective18CollectiveEpilogueINS1H_23Sm100TmaWarpSpecializedILi3ELi2ELi32ELb1ELb0EEEJSJ_NSB_IJNST_ISG_SD_EENST_INSC_ILi32EEESD_EEEEESK_NSB_IJlNSB_IJSD_lllEEESU_EEESK_S1R_NS1H_6fusion15FusionCallbacksIS1L_NS1S_17LinearCombinationISK_fSK_fLNS_15FloatRoundStyleE2EEESJ_S1P_JEEENSA_5SM1004TMEM4LOAD26SM100_TMEM_LOAD_32dp32b32xES12_NS13_INS14_ILi2ELi4ELi3EEES17_NST_INSB_IJS18_S1N_EEENSB_IJS1N_SD_EEEEEEENSA_39AutoVectorizingCopyWithAssumedAlignmentILi128EEENSA_14SM90_TMA_STOREES26_S28_S28_EEEvvEEEEvNT_6ParamsE) ;  /* 0xffffff6402a47950 */ /* 0x000fea0003c3ffff */
        .weak           $__internal_2_$__cuda_sm10x_tcgen05_guardrail_trap_unallocated_columns_being_dealloced
        .type           $__internal_2_$__cuda_sm10x_tcgen05_guardrail_trap_unallocated_columns_being_dealloced,@function
        .size           $__internal_2_$__cuda_sm10x_tcgen05_guardrail_trap_unallocated_columns_being_dealloced,(.L_x_155 - $__internal_2_$__cuda_sm10x_tcgen05_guardrail_trap_unallocated_columns_being_dealloced)
$__internal_2_$__cuda_sm10x_tcgen05_guardrail_trap_unallocated_columns_being_dealloced:
[----:B------:R-:W-:Y:S05]  /*9970*/  BPT.TRAP 0x1 ;  /* 0x000000040000795c */ /* 0x000fea0000300000 */
[----:B------:R-:W-:-:S04]  /*9980*/  MOV R3, 0x0 ;  /* 0x0000000000037802 */ /* 0x000fc80000000f00 */
[----:B------:R-:W-:Y:S05]  /*9990*/  RET.REL.NODEC R2 `(_ZN7cutlass13device_kernelINS_4conv6kernel13ConvUniversalINS1_16ConvProblemShapeILNS1_8OperatorE2ELi3EEENS1_10collective14CollectiveConvINS1_47MainloopSm100TmaUmmaWarpSpecializedImplicitGemmILS5_2ELi8ELi3ELi1ELi2EN4cute5tupleIJNSA_1CILi1EEESD_SD_EEEEENSB_IJNSC_ILi128EEENSB_IJNSC_ILi64EEEEEESI_EEENS_10bfloat16_tESK_NSA_8TiledMMAINSA_8MMA_AtomIJNSA_20SM100_MMA_F16BF16_SSISK_SK_fLi128ELi64ELNSA_4UMMA5MajorE1ELSP_1ELNSO_7ScaleInE0ELSQ_0EEEEEENSA_6LayoutISE_NSB_IJNSC_ILi0EEESU_SU_EEEEENSB_IJNSA_10UnderscoreESX_SX_EEEEENS7_6detail27Sm100ImplicitGemmTileTraitsINSA_13SM90_TMA_LOADENSA_14ComposedLayoutINSA_7SwizzleILi3ELi4ELi3EEENSA_18smem_ptr_flag_bitsILi16EEENST_INSB_IJSH_NSC_ILi8EEEEEENSB_IJSD_SH_EEEEEEEvEENS11_INSA_20SM90_TMA_LOAD_IM2COLES1C_vEEEENS_8epilogue10collective18CollectiveEpilogueINS1H_23Sm100TmaWarpSpecializedILi3ELi2ELi32ELb1ELb0EEEJSJ_NSB_IJNST_ISG_SD_EENST_INSC_ILi32EEESD_EEEEESK_NSB_IJlNSB_IJSD_lllEEESU_EEESK_S1R_NS1H_6fusion15FusionCallbacksIS1L_NS1S_17LinearCombinationISK_fSK_fLNS_15FloatRoundStyleE2EEESJ_S1P_JEEENSA_5SM1004TMEM4LOAD26SM100_TMEM_LOAD_32dp32b32xES12_NS13_INS14_ILi2ELi4ELi3EEES17_NST_INSB_IJS18_S1N_EEENSB_IJS1N_SD_EEEEEEENSA_39AutoVectorizingCopyWithAssumedAlignmentILi128EEENSA_14SM90_TMA_STOREES26_S28_S28_EEEvvEEEEvNT_6ParamsE) ;  /* 0xffffff6402987950 */ /* 0x000fea0003c3ffff */
.L_x_154:
[----:B------:R-:W-:-:S00]  /*99a0*/  BRA `(.L_x_154) ;  /* 0xfffffffc00fc7947 */ /* 0x000fc0000383ffff */
[----:B------:R-:W-:-:S00]  /*99b0*/  NOP ;  /* 0x0000000000007918 */ /* 0x000fc00000000000 */
        /* <DEDUP_REMOVED lines=12> */
.L_x_155:


//--------------------- .nv.global.init           --------------------------
	.section	.nv.global.init,"aw",@progbits
.nv.global.init:
	.type		$str$29,@object
	.size		$str$29,($str$30 - $str$29)
$str$29:
        /*0000*/ 	.byte	0x28, 0x61, 0x64, 0x64, 0x72, 0x65, 0x73, 0x73, 0x20, 0x26, 0x20, 0x6d, 0x61, 0x73, 0x6b, 0x29
        /*0010*/ 	.byte	0x20, 0x3d, 0x3d, 0x20, 0x30, 0x00
	.type		$str$30,@object
	.size		$str$30,($str$28 - $str$30)
$str$30:
        /*0016*/ 	.byte	0x2f, 0x74, 0x6d, 0x70, 0x2f, 0x63, 0x75, 0x74, 0x6c, 0x61, 0x73, 0x73, 0x5f, 0x73, 0x77, 0x65
        /*0026*/ 	.byte	0x65, 0x70, 0x5f, 0x73, 0x72, 0x63, 0x2f, 0x69, 0x6e, 0x63, 0x6c, 0x75, 0x64, 0x65, 0x2f, 0x63
        /*0036*/ 	.byte	0x75, 0x74, 0x65, 0x2f, 0x70, 0x6f, 0x69, 0x6e, 0x74, 0x65, 0x72, 0x5f, 0x66, 0x6c, 0x61, 0x67
        /*0046*/ 	.byte	0x67, 0x65, 0x64, 0x2e, 0x68, 0x70, 0x70, 0x00
	.type		$str$28,@object
	.size		$str$28,($str$27 - $str$28)
$str$28:
        /*004e*/ 	.byte	0x2f, 0x74, 0x6d, 0x70, 0x2f, 0x63, 0x75, 0x74, 0x6c, 0x61, 0x73, 0x73, 0x5f, 0x73, 0x77, 0x65
        /*005e*/ 	.byte	0x65, 0x70, 0x5f, 0x73, 0x72, 0x63, 0x2f, 0x69, 0x6e, 0x63, 0x6c, 0x75, 0x64, 0x65, 0x2f, 0x63
        /*006e*/ 	.byte	0x75, 0x74, 0x65, 0x2f, 0x61, 0x74, 0x6f, 0x6d, 0x2f, 0x63, 0x6f, 0x70, 0x79, 0x5f, 0x74, 0x72
        /*007e*/ 	.byte	0x61, 0x69, 0x74, 0x73, 0x5f, 0x73, 0x6d, 0x31, 0x30, 0x30, 0x2e, 0x68, 0x70, 0x70, 0x00
	.type		$str$27,@object
	.size		$str$27,(__unnamed_1 - $str$27)
$str$27:
        /*008d*/ 	.byte	0x28, 0x28, 0x75, 0x69, 0x6e, 0x74, 0x33, 0x32, 0x5f, 0x74, 0x28, 0x74, 0x68, 0x72, 0x65, 0x61
        /*009d*/ 	.byte	0x64, 0x49, 0x64, 0x78, 0x2e, 0x78, 0x29, 0x20, 0x2f, 0x20, 0x33, 0x32, 0x29, 0x20, 0x25, 0x20
        /*00ad*/ 	.byte	0x34, 0x29, 0x20, 0x3d, 0x3d, 0x20, 0x28, 0x28, 0x28, 0x74, 0x6d, 0x65, 0x6d, 0x5f, 0x61, 0x64
        /*00bd*/ 	.byte	0x64, 0x72, 0x20, 0x3e, 0x3e, 0x20, 0x31, 0x36, 0x29, 0x20, 0x2f, 0x20, 0x33, 0x32, 0x29, 0x20
        /*00cd*/ 	.byte	0x25, 0x20, 0x34, 0x29, 0x00
	.type		__unnamed_1,@object
	.size		__unnamed_1,(__unnamed_2 - __unnamed_1)
__unnamed_1:
        /*00d2*/ 	.byte	0x61, 0x75, 0x74, 0x6f, 0x20, 0x63, 0x75, 0x74, 0x65, 0x3a, 0x3a, 0x61, 0x73, 0x5f, 0x70, 0x6f
        /* <DEDUP_REMOVED lines=24> */
        /*0262*/ 	.byte	0x34, 0x30, 0x39, 0x36, 0x3e, 0x3e, 0x3e, 0x3e, 0x5d, 0x00
	.type		__unnamed_2,@object
	.size		__unnamed_2,(.L_2 - __unnamed_2)
__unnamed_2:
        /* <DEDUP_REMOVED lines=42> */
        /*050c*/ 	.byte	0x3e, 0x3e, 0x5d, 0x00
.L_2:


//--------------------- .nv.shared._ZN7cutlass13device_kernelINS_4conv6kernel13ConvUniversalINS1_16ConvProblemShapeILNS1_8OperatorE2ELi3EEENS1_10collective14CollectiveConvINS1_47MainloopSm100TmaUmmaWarpSpecializedImplicitGemmILS5_2ELi8ELi3ELi1ELi2EN4cute5tupleIJNSA_1CILi1EEESD_SD_EEEEENSB_IJNSC_ILi128EEENSB_IJNSC_ILi64EEEEEESI_EEENS_10bfloat16_tESK_NSA_8TiledMMAINSA_8MMA_AtomIJNSA_20SM100_MMA_F16BF16_SSISK_SK_fLi128ELi64ELNSA_4UMMA5MajorE1ELSP_1ELNSO_7ScaleInE0ELSQ_0EEEEEENSA_6LayoutISE_NSB_IJNSC_ILi0EEESU_SU_EEEEENSB_IJNSA_10UnderscoreESX_SX_EEEEENS7_6detail27Sm100ImplicitGemmTileTraitsINSA_13SM90_TMA_LOADENSA_14ComposedLayoutINSA_7SwizzleILi3ELi4ELi3EEENSA_18smem_ptr_flag_bitsILi16EEENST_INSB_IJSH_NSC_ILi8EEEEEENSB_IJSD_SH_EEEEEEEvEENS11_INSA_20SM90_TMA_LOAD_IM2COLES1C_vEEEENS_8epilogue10collective18CollectiveEpilogueINS1H_23Sm100TmaWarpSpecializedILi3ELi2ELi32ELb1ELb0EEEJSJ_NSB_IJNST_ISG_SD_EENST_INSC_ILi32EEESD_EEEEESK_NSB_IJlNSB_IJSD_lllEEESU_EEESK_S1R_NS1H_6fusion15FusionCallbacksIS1L_NS1S_17LinearCombinationISK_fSK_fLNS_15FloatRoundStyleE2EEESJ_S1P_JEEENSA_5SM1004TMEM4LOAD26SM100_TMEM_LOAD_32dp32b32xES12_NS13_INS14_ILi2ELi4ELi3EEES17_NST_INSB_IJS18_S1N_EEENSB_IJS1N_SD_EEEEEEENSA_39AutoVectorizingCopyWithAssumedAlignmentILi128EEENSA_14SM90_TMA_STOREES26_S28_S28_EEEvvEEEEvNT_6ParamsE --------------------------
	.section	.nv.shared._ZN7cutlass13device_kernelINS_4conv6kernel13ConvUniversalINS1_16ConvProblemShapeILNS1_8OperatorE2ELi3EEENS1_10collective14CollectiveConvINS1_47MainloopSm100TmaUmmaWarpSpecializedImplicitGemmILS5_2ELi8ELi3ELi1ELi2EN4cute5tupleIJNSA_1CILi1EEESD_SD_EEEEENSB_IJNSC_ILi128EEENSB_IJNSC_ILi64EEEEEESI_EEENS_10bfloat16_tESK_NSA_8TiledMMAINSA_8MMA_AtomIJNSA_20SM100_MMA_F16BF16_SSISK_SK_fLi128ELi64ELNSA_4UMMA5MajorE1ELSP_1ELNSO_7ScaleInE0ELSQ_0EEEEEENSA_6LayoutISE_NSB_IJNSC_ILi0EEESU_SU_EEEEENSB_IJNSA_10UnderscoreESX_SX_EEEEENS7_6detail27Sm100ImplicitGemmTileTraitsINSA_13SM90_TMA_LOADENSA_14ComposedLayoutINSA_7SwizzleILi3ELi4ELi3EEENSA_18smem_ptr_flag_bitsILi16EEENST_INSB_IJSH_NSC_ILi8EEEEEENSB_IJSD_SH_EEEEEEEvEENS11_INSA_20SM90_TMA_LOAD_IM2COLES1C_vEEEENS_8epilogue10collective18CollectiveEpilogueINS1H_23Sm100TmaWarpSpecializedILi3ELi2ELi32ELb1ELb0EEEJSJ_NSB_IJNST_ISG_SD_EENST_INSC_ILi32EEESD_EEEEESK_NSB_IJlNSB_IJSD_lllEEESU_EEESK_S1R_NS1H_6fusion15FusionCallbacksIS1L_NS1S_17LinearCombinationISK_fSK_fLNS_15FloatRoundStyleE2EEESJ_S1P_JEEENSA_5SM1004TMEM4LOAD26SM100_TMEM_LOAD_32dp32b32xES12_NS13_INS14_ILi2ELi4ELi3EEES17_NST_INSB_IJS18_S1N_EEENSB_IJS1N_SD_EEEEEEENSA_39AutoVectorizingCopyWithAssumedAlignmentILi128EEENSA_14SM90_TMA_STOREES26_S28_S28_EEEvvEEEEvNT_6ParamsE,"aw",@nobits
	.sectionflags	@""
	.align	16
	.zero		1024


//--------------------- .nv.shared.reserved.0     --------------------------
	.section	.nv.shared.reserved.0,"aw",@nobits
	.weak		__nv_reservedSMEM_offset_0_alias
	.size		__nv_reservedSMEM_offset_0_alias, 0, 64
	.other		__nv_reservedSMEM_offset_0_alias,@"STO_CUDA_RESERVED_SHARED STV_DEFAULT"
__nv_reservedSMEM_offset_0_alias:
	.zero		0
.nv.shared.reserved.0:
	.zero		64
	.weak		__nv_reservedSMEM_tcgen05_partition
	.type		__nv_reservedSMEM_tcgen05_partition,@object
	.size		__nv_reservedSMEM_tcgen05_partition,(.L_0 - __nv_reservedSMEM_tcgen05_partition)
__nv_reservedSMEM_tcgen05_partition:
	.zero		32
.L_0:


//--------------------- .nv.global                --------------------------
	.section	.nv.global,"aw",@nobits
.nv.global:
	.type		_ZN39_INTERNAL_b317b123_4_k_cu_8d5fbb6f_40554cute1_E,@object
	.size		_ZN39_INTERNAL_b317b123_4_k_cu_8d5fbb6f_40554cute1_E,(_ZN39_INTERNAL_b317b123_4_k_cu_8d5fbb6f_40554cuda3std3__45__cpo6cbeginE - _ZN39_INTERNAL_b317b123_4_k_cu_8d5fbb6f_40554cute1_E)
_ZN39_INTERNAL_b317b123_4_k_cu_8d5fbb6f_40554cute1_E:
	.zero		1
	.type		_ZN39_INTERNAL_b317b123_4_k_cu_8d5fbb6f_40554cuda3std3__45__cpo6cbeginE,@object
	.size		_ZN39_INTERNAL_b317b123_4_k_cu_8d5fbb6f_40554cuda3std3__45__cpo6cbeginE,(_ZN39_INTERNAL_b317b123_4_k_cu_8d5fbb6f_40554cuda3std3__48in_placeE - _ZN39_INTERNAL_b317b123_4_k_cu_8d5fbb6f_40554cuda3std3__45__cpo6cbeginE)
_ZN39_INTERNAL_b317b123_4_k_cu_8d5fbb6f_40554cuda3std3__45__cpo6cbeginE:
	.zero		1
	.type		_ZN39_INTERNAL_b317b123_4_k_cu_8d5fbb6f_40554cuda3std3__48in_placeE,@object
	.size		_ZN39_INTERNAL_b317b123_4_k_cu_8d5fbb6f_40554cuda3std3__48in_placeE,(_ZN39_INTERNAL_b317b123_4_k_cu_8d5fbb6f_40554cuda3std6ranges3__45__cpo9iter_moveE - _ZN39_INTERNAL_b317b123_4_k_cu_8d5fbb6f_40554cuda3std3__48in_placeE)
_ZN39_INTERNAL_b317b123_4_k_cu_8d5fbb6f_40554cuda3std3__48in_placeE:
	.zero		1
	.type		_ZN39_INTERNAL_b317b123_4_k_cu_8d5fbb6f_40554cuda3std6ranges3__45__cpo9iter_moveE,@object
	.size		_ZN39_INTERNAL_b317b123_4_k_cu_8d5fbb6f_40554cuda3std6ranges3__45__cpo9iter_moveE,(_ZN39_INTERNAL_b317b123_4_k_cu_8d5fbb6f_40554cuda3std3__45__cpo5beginE - _ZN39_INTERNAL_b317b123_4_k_cu_8d5fbb6f_40554cuda3std6ranges3__45__cpo9iter_moveE)
_ZN39_INTERNAL_b317b123_4_k_cu_8d5fbb6f_40554cuda3std6ranges3__45__cpo9iter_moveE:
	.zero		1
	.type		_ZN39_INTERNAL_b317b123_4_k_cu_8d5fbb6f_40554cuda3std3__45__cpo5beginE,@object
	.size		_ZN39_INTERNAL_b317b123_4_k_cu_8d5fbb6f_40554cuda3std3__45__cpo5beginE,(_ZN39_INTERNAL_b317b123_4_k_cu_8d5fbb6f_40554cuda3std3__441_GLOBAL__N__b317b123_4_k_cu_8d5fbb6f_40556ignoreE - _ZN39_INTERNAL_b317b123_4_k_cu_8d5fbb6f_40554cuda3std3__45__cpo5beginE)
_ZN39_INTERNAL_b317b123_4_k_cu_8d5fbb6f_40554cuda3std3__45__cpo5beginE:
	.zero		1
	.type		_ZN39_INTERNAL_b317b123_4_k_cu_8d5fbb6f_40554cuda3std3__441_GLOBAL__N__b317b123_4_k_cu_8d5fbb6f_40556ignoreE,@object
	.size		_ZN39_INTERNAL_b317b123_4_k_cu_8d5fbb6f_40554cuda3std3__441_GLOBAL__N__b317b123_4_k_cu_8d5fbb6f_40556ignoreE,(_ZN39_INTERNAL_b317b123_4_k_cu_8d5fbb6f_40554cute7productE - _ZN39_INTERNAL_b317b123_4_k_cu_8d5fbb6f_40554cuda3std3__441_GLOBAL__N__b317b123_4_k_cu_8d5fbb6f_40556ignoreE)
_ZN39_INTERNAL_b317b123_4_k_cu_8d5fbb6f_40554cuda3std3__441_GLOBAL__N__b317b123_4_k_cu_8d5fbb6f_40556ignoreE:
	.zero		1
	.type		_ZN39_INTERNAL_b317b123_4_k_cu_8d5fbb6f_40554cute7productE,@object
	.size		_ZN39_INTERNAL_b317b123_4_k_cu_8d5fbb6f_40554cute7productE,(_ZN39_INTERNAL_b317b123_4_k_cu_8d5fbb6f_40554cuda3std3__45__cpo3endE - _ZN39_INTERNAL_b317b123_4_k_cu_8d5fbb6f_40554cute7productE)
_ZN39_INTERNAL_b317b123_4_k_cu_8d5fbb6f_40554cute7productE:
	.zero		1
	.type		_ZN39_INTERNAL_b317b123_4_k_cu_8d5fbb6f_40554cuda3std3__45__cpo3endE,@object
	.size		_ZN39_INTERNAL_b317b123_4_k_cu_8d5fbb6f_40554cuda3std3__45__cpo3endE,(_ZN39_INTERNAL_b317b123_4_k_cu_8d5fbb6f_40554cuda3std3__419piecewise_constructE - _ZN39_INTERNAL_b317b123_4_k_cu_8d5fbb6f_40554cuda3std3__45__cpo3endE)
_ZN39_INTERNAL_b317b123_4_k_cu_8d5fbb6f_40554cuda3std3__45__cpo3endE:
	.zero		1
	.type		_ZN39_INTERNAL_b317b123_4_k_cu_8d5fbb6f_40554cuda3std3__419piecewise_constructE,@object
	.size		_ZN39_INTERNAL_b317b123_4_k_cu_8d5fbb6f_40554cuda3std3__419piecewise_constructE,(_ZN39_INTERNAL_b317b123_4_k_cu_8d5fbb6f_40554cuda3std3__45__cpo4cendE - _ZN39_INTERNAL_b317b123_4_k_cu_8d5fbb6f_40554cuda3std3__419piecewise_constructE)
_ZN39_INTERNAL_b317b123_4_k_cu_8d5fbb6f_40554cuda3std3__419piecewise_constructE:
	.zero		1
	.type		_ZN39_INTERNAL_b317b123_4_k_cu_8d5fbb6f_40554cuda3std3__45__cpo4cendE,@object
	.size		_ZN39_INTERNAL_b317b123_4_k_cu_8d5fbb6f_40554cuda3std3__45__cpo4cendE,(_ZN39_INTERNAL_b317b123_4_k_cu_8d5fbb6f_40554cuda3std6ranges3__45__cpo4swapE - _ZN39_INTERNAL_b317b123_4_k_cu_8d5fbb6f_40554cuda3std3__45__cpo4cendE)
_ZN39_INTERNAL_b317b123_4_k_cu_8d5fbb6f_40554cuda3std3__45__cpo4cendE:
	.zero		1
	.type		_ZN39_INTERNAL_b317b123_4_k_cu_8d5fbb6f_40554cuda3std6ranges3__45__cpo4swapE,@object
	.size		_ZN39_INTERNAL_b317b123_4_k_cu_8d5fbb6f_40554cuda3std6ranges3__45__cpo4swapE,(.L_10 - _ZN39_INTERNAL_b317b123_4_k_cu_8d5fbb6f_40554cuda3std6ranges3__45__cpo4swapE)
_ZN39_INTERNAL_b317b123_4_k_cu_8d5fbb6f_40554cuda3std6ranges3__45__cpo4swapE:
	.zero		1
.L_10:


//--------------------- .nv.constant0._ZN7cutlass13device_kernelINS_4conv6kernel13ConvUniversalINS1_16ConvProblemShapeILNS1_8OperatorE2ELi3EEENS1_10collective14CollectiveConvINS1_47MainloopSm100TmaUmmaWarpSpecializedImplicitGemmILS5_2ELi8ELi3ELi1ELi2EN4cute5tupleIJNSA_1CILi1EEESD_SD_EEEEENSB_IJNSC_ILi128EEENSB_IJNSC_ILi64EEEEEESI_EEENS_10bfloat16_tESK_NSA_8TiledMMAINSA_8MMA_AtomIJNSA_20SM100_MMA_F16BF16_SSISK_SK_fLi128ELi64ELNSA_4UMMA5MajorE1ELSP_1ELNSO_7ScaleInE0ELSQ_0EEEEEENSA_6LayoutISE_NSB_IJNSC_ILi0EEESU_SU_EEEEENSB_IJNSA_10UnderscoreESX_SX_EEEEENS7_6detail27Sm100ImplicitGemmTileTraitsINSA_13SM90_TMA_LOADENSA_14ComposedLayoutINSA_7SwizzleILi3ELi4ELi3EEENSA_18smem_ptr_flag_bitsILi16EEENST_INSB_IJSH_NSC_ILi8EEEEEENSB_IJSD_SH_EEEEEEEvEENS11_INSA_20SM90_TMA_LOAD_IM2COLES1C_vEEEENS_8epilogue10collective18CollectiveEpilogueINS1H_23Sm100TmaWarpSpecializedILi3ELi2ELi32ELb1ELb0EEEJSJ_NSB_IJNST_ISG_SD_EENST_INSC_ILi32EEESD_EEEEESK_NSB_IJlNSB_IJSD_lllEEESU_EEESK_S1R_NS1H_6fusion15FusionCallbacksIS1L_NS1S_17LinearCombinationISK_fSK_fLNS_15FloatRoundStyleE2EEESJ_S1P_JEEENSA_5SM1004TMEM4LOAD26SM100_TMEM_LOAD_32dp32b32xES12_NS13_INS14_ILi2ELi4ELi3EEES17_NST_INSB_IJS18_S1N_EEENSB_IJS1N_SD_EEEEEEENSA_39AutoVectorizingCopyWithAssumedAlignmentILi128EEENSA_14SM90_TMA_STOREES26_S28_S28_EEEvvEEEEvNT_6ParamsE --------------------------
	.section	.nv.constant0._ZN7cutlass13device_kernelINS_4conv6kernel13ConvUniversalINS1_16ConvProblemShapeILNS1_8OperatorE2ELi3EEENS1_10collective14CollectiveConvINS1_47MainloopSm100TmaUmmaWarpSpecializedImplicitGemmILS5_2ELi8ELi3ELi1ELi2EN4cute5tupleIJNSA_1CILi1EEESD_SD_EEEEENSB_IJNSC_ILi128EEENSB_IJNSC_ILi64EEEEEESI_EEENS_10bfloat16_tESK_NSA_8TiledMMAINSA_8MMA_AtomIJNSA_20SM100_MMA_F16BF16_SSISK_SK_fLi128ELi64ELNSA_4UMMA5MajorE1ELSP_1ELNSO_7ScaleInE0ELSQ_0EEEEEENSA_6LayoutISE_NSB_IJNSC_ILi0EEESU_SU_EEEEENSB_IJNSA_10UnderscoreESX_SX_EEEEENS7_6detail27Sm100ImplicitGemmTileTraitsINSA_13SM90_TMA_LOADENSA_14ComposedLayoutINSA_7SwizzleILi3ELi4ELi3EEENSA_18smem_ptr_flag_bitsILi16EEENST_INSB_IJSH_NSC_ILi8EEEEEENSB_IJSD_SH_EEEEEEEvEENS11_INSA_20SM90_TMA_LOAD_IM2COLES1C_vEEEENS_8epilogue10collective18CollectiveEpilogueINS1H_23Sm100TmaWarpSpecializedILi3ELi2ELi32ELb1ELb0EEEJSJ_NSB_IJNST_ISG_SD_EENST_INSC_ILi32EEESD_EEEEESK_NSB_IJlNSB_IJSD_lllEEESU_EEESK_S1R_NS1H_6fusion15FusionCallbacksIS1L_NS1S_17LinearCombinationISK_fSK_fLNS_15FloatRoundStyleE2EEESJ_S1P_JEEENSA_5SM1004TMEM4LOAD26SM100_TMEM_LOAD_32dp32b32xES12_NS13_INS14_ILi2ELi4ELi3EEES17_NST_INSB_IJS18_S1N_EEENSB_IJS1N_SD_EEEEEEENSA_39AutoVectorizingCopyWithAssumedAlignmentILi128EEENSA_14SM90_TMA_STOREES26_S28_S28_EEEvvEEEEvNT_6ParamsE,"a",@progbits
	.sectionflags	@""
	.align	4
.nv.constant0._ZN7cutlass13device_kernelINS_4conv6kernel13ConvUniversalINS1_16ConvProblemShapeILNS1_8OperatorE2ELi3EEENS1_10collective14CollectiveConvINS1_47MainloopSm100TmaUmmaWarpSpecializedImplicitGemmILS5_2ELi8ELi3ELi1ELi2EN4cute5tupleIJNSA_1CILi1EEESD_SD_EEEEENSB_IJNSC_ILi128EEENSB_IJNSC_ILi64EEEEEESI_EEENS_10bfloat16_tESK_NSA_8TiledMMAINSA_8MMA_AtomIJNSA_20SM100_MMA_F16BF16_SSISK_SK_fLi128ELi64ELNSA_4UMMA5MajorE1ELSP_1ELNSO_7ScaleInE0ELSQ_0EEEEEENSA_6LayoutISE_NSB_IJNSC_ILi0EEESU_SU_EEEEENSB_IJNSA_10UnderscoreESX_SX_EEEEENS7_6detail27Sm100ImplicitGemmTileTraitsINSA_13SM90_TMA_LOADENSA_14ComposedLayoutINSA_7SwizzleILi3ELi4ELi3EEENSA_18smem_ptr_flag_bitsILi16EEENST_INSB_IJSH_NSC_ILi8EEEEEENSB_IJSD_SH_EEEEEEEvEENS11_INSA_20SM90_TMA_LOAD_IM2COLES1C_vEEEENS_8epilogue10collective18CollectiveEpilogueINS1H_23Sm100TmaWarpSpecializedILi3ELi2ELi32ELb1ELb0EEEJSJ_NSB_IJNST_ISG_SD_EENST_INSC_ILi32EEESD_EEEEESK_NSB_IJlNSB_IJSD_lllEEESU_EEESK_S1R_NS1H_6fusion15FusionCallbacksIS1L_NS1S_17LinearCombinationISK_fSK_fLNS_15FloatRoundStyleE2EEESJ_S1P_JEEENSA_5SM1004TMEM4LOAD26SM100_TMEM_LOAD_32dp32b32xES12_NS13_INS14_ILi2ELi4ELi3EEES17_NST_INSB_IJS18_S1N_EEENSB_IJS1N_SD_EEEEEEENSA_39AutoVectorizingCopyWithAssumedAlignmentILi128EEENSA_14SM90_TMA_STOREES26_S28_S28_EEEvvEEEEvNT_6ParamsE:
	.zero		3200


//--------------------- SYMBOLS --------------------------

	.type		.nv.reservedSmem.offset0,@object
	.size		.nv.reservedSmem.offset0,0x4
	.type		.nv.reservedSmem.cap,@object
	.size		.nv.reservedSmem.cap,0x4
	.type		__assertfail,@function
